	.target	sm_90a

	.elftype	@"ET_EXEC"


//--------------------- .note.nv.tkinfo           --------------------------
	.section	.note.nv.tkinfo,"",@"SHT_NOTE"
	.sectionflags	@"SHF_NOTE_NV_TKINFO"
	.tkinfo
        /*0018*/ 	.word	0x00000002
        /*0030*/ 	.string	""
        /*0030*/ 	.string	"ptxas"
        /*0030*/ 	.string	"Cuda compilation tools, release 13.0, V13.0.88"
        /*0030*/ 	.string	"Build cuda_13.0.r13.0/compiler.36424714_0"
        /*0030*/ 	.string	"-arch sm_90a -m 64 "



//--------------------- .note.nv.cuinfo           --------------------------
	.section	.note.nv.cuinfo,"",@"SHT_NOTE"
	.sectionflags	@"SHF_NOTE_NV_CUINFO"
        /*0018*/ 	.short	0x0002
        /*001a*/ 	.short	0x005a
        /*001c*/ 	.short	0x0082
	.zero		2


//--------------------- .nv.info                  --------------------------
	.section	.nv.info,"",@"SHT_CUDA_INFO"
	.align	4


	//----- nvinfo : EIATTR_REGCOUNT
	.align		4
        /*0000*/ 	.byte	0x04, 0x2f
        /*0002*/ 	.short	(.L_12 - .L_11)
	.align		4
.L_11:
        /*0004*/ 	.word	index@(_ZN7cutlass13device_kernelINS_4conv6kernel13ConvUniversalINS1_16ConvProblemShapeILNS1_8OperatorE0ELi3EEENS1_10collective14CollectiveConvINS1_46MainloopSm90TmaGmmaWarpSpecializedImplicitGemmILS5_0ELi7ELi3EN4cute5tupleIJNSA_1CILi1EEESD_SD_EEENS1_36KernelImplicitTmaWarpSpecializedSm90ELi1EEENSB_IJNSC_ILi128EEESH_NSB_IJNSC_ILi32EEEEEEEEENS_10tfloat32_tESL_NSA_8TiledMMAINSA_8MMA_AtomIJNSA_4SM904GMMA30MMA_64x128x8_F32TF32TF32_SS_TNILNSP_7ScaleInE1ELSR_1EEEEEENSA_6LayoutISE_NSB_IJNSC_ILi0EEESV_SV_EEEEENSB_IJNSA_10UnderscoreESY_SY_EEEEENS7_6detail26Sm90ImplicitGemmTileTraitsINSA_20SM90_TMA_LOAD_IM2COLENSA_14ComposedLayoutINSA_7SwizzleILi3ELi4ELi3EEENSA_18smem_ptr_flag_bitsILi32EEENSU_INSB_IJNSB_IJNSC_ILi8EEENSC_ILi16EEEEEENSB_IJSI_SD_EEENSB_IJSD_NSC_ILi7EEEEEEEEENSB_IJNSB_IJSI_NSC_ILi256EEEEEENSB_IJSD_SV_EEENSB_IJSV_NSC_ILi4096EEEEEEEEEEEEEvEENS12_INSA_13SM90_TMA_LOADES1N_vEEEENS_8epilogue10collective6detail29Sm90TmaWarpSpecializedAdapterINS1T_15DefaultEpilogueISL_NSB_IJNSB_IJllllEEESD_SV_EEES1Y_NS1S_6thread17LinearCombinationISL_Li1EffLNS1Z_9ScaleType4KindE0ELNS_15FloatRoundStyleE2ESL_EENS_4gemm15EpilogueDefaultEEEEEvvEEEEvNT_6ParamsE)
        /*0008*/ 	.word	0x0000009c


	//----- nvinfo : EIATTR_FRAME_SIZE
	.align		4
.L_12:
        /*000c*/ 	.byte	0x04, 0x11
        /*000e*/ 	.short	(.L_14 - .L_13)
	.align		4
.L_13:
        /*0010*/ 	.word	index@(_ZN7cutlass13device_kernelINS_4conv6kernel13ConvUniversalINS1_16ConvProblemShapeILNS1_8OperatorE0ELi3EEENS1_10collective14CollectiveConvINS1_46MainloopSm90TmaGmmaWarpSpecializedImplicitGemmILS5_0ELi7ELi3EN4cute5tupleIJNSA_1CILi1EEESD_SD_EEENS1_36KernelImplicitTmaWarpSpecializedSm90ELi1EEENSB_IJNSC_ILi128EEESH_NSB_IJNSC_ILi32EEEEEEEEENS_10tfloat32_tESL_NSA_8TiledMMAINSA_8MMA_AtomIJNSA_4SM904GMMA30MMA_64x128x8_F32TF32TF32_SS_TNILNSP_7ScaleInE1ELSR_1EEEEEENSA_6LayoutISE_NSB_IJNSC_ILi0EEESV_SV_EEEEENSB_IJNSA_10UnderscoreESY_SY_EEEEENS7_6detail26Sm90ImplicitGemmTileTraitsINSA_20SM90_TMA_LOAD_IM2COLENSA_14ComposedLayoutINSA_7SwizzleILi3ELi4ELi3EEENSA_18smem_ptr_flag_bitsILi32EEENSU_INSB_IJNSB_IJNSC_ILi8EEENSC_ILi16EEEEEENSB_IJSI_SD_EEENSB_IJSD_NSC_ILi7EEEEEEEEENSB_IJNSB_IJSI_NSC_ILi256EEEEEENSB_IJSD_SV_EEENSB_IJSV_NSC_ILi4096EEEEEEEEEEEEEvEENS12_INSA_13SM90_TMA_LOADES1N_vEEEENS_8epilogue10collective6detail29Sm90TmaWarpSpecializedAdapterINS1T_15DefaultEpilogueISL_NSB_IJNSB_IJllllEEESD_SV_EEES1Y_NS1S_6thread17LinearCombinationISL_Li1EffLNS1Z_9ScaleType4KindE0ELNS_15FloatRoundStyleE2ESL_EENS_4gemm15EpilogueDefaultEEEEEvvEEEEvNT_6ParamsE)
        /*0014*/ 	.word	0x00000000


	//----- nvinfo : EIATTR_MIN_STACK_SIZE
	.align		4
.L_14:
        /*0018*/ 	.byte	0x04, 0x12
        /*001a*/ 	.short	(.L_16 - .L_15)
	.align		4
.L_15:
        /*001c*/ 	.word	index@(_ZN7cutlass13device_kernelINS_4conv6kernel13ConvUniversalINS1_16ConvProblemShapeILNS1_8OperatorE0ELi3EEENS1_10collective14CollectiveConvINS1_46MainloopSm90TmaGmmaWarpSpecializedImplicitGemmILS5_0ELi7ELi3EN4cute5tupleIJNSA_1CILi1EEESD_SD_EEENS1_36KernelImplicitTmaWarpSpecializedSm90ELi1EEENSB_IJNSC_ILi128EEESH_NSB_IJNSC_ILi32EEEEEEEEENS_10tfloat32_tESL_NSA_8TiledMMAINSA_8MMA_AtomIJNSA_4SM904GMMA30MMA_64x128x8_F32TF32TF32_SS_TNILNSP_7ScaleInE1ELSR_1EEEEEENSA_6LayoutISE_NSB_IJNSC_ILi0EEESV_SV_EEEEENSB_IJNSA_10UnderscoreESY_SY_EEEEENS7_6detail26Sm90ImplicitGemmTileTraitsINSA_20SM90_TMA_LOAD_IM2COLENSA_14ComposedLayoutINSA_7SwizzleILi3ELi4ELi3EEENSA_18smem_ptr_flag_bitsILi32EEENSU_INSB_IJNSB_IJNSC_ILi8EEENSC_ILi16EEEEEENSB_IJSI_SD_EEENSB_IJSD_NSC_ILi7EEEEEEEEENSB_IJNSB_IJSI_NSC_ILi256EEEEEENSB_IJSD_SV_EEENSB_IJSV_NSC_ILi4096EEEEEEEEEEEEEvEENS12_INSA_13SM90_TMA_LOADES1N_vEEEENS_8epilogue10collective6detail29Sm90TmaWarpSpecializedAdapterINS1T_15DefaultEpilogueISL_NSB_IJNSB_IJllllEEESD_SV_EEES1Y_NS1S_6thread17LinearCombinationISL_Li1EffLNS1Z_9ScaleType4KindE0ELNS_15FloatRoundStyleE2ESL_EENS_4gemm15EpilogueDefaultEEEEEvvEEEEvNT_6ParamsE)
        /*0020*/ 	.word	0x00000000
.L_16:


//--------------------- .nv.compat                --------------------------
	.section	.nv.compat,"",@"SHT_CUDA_COMPAT_INFO"
	.align	4
        /*0000*/ 	.byte	0x02, 0x09, 0x01, 0x00, 0x02, 0x02, 0x04, 0x00, 0x02, 0x05, 0x05, 0x00, 0x03, 0x07, 0x01, 0x01
        /*0010*/ 	.byte	0x02, 0x03, 0x01, 0x00, 0x02, 0x06, 0x01, 0x00, 0x04, 0x0b, 0x08, 0x00, 0x00, 0x00, 0x00, 0x00
        /*0020*/ 	.byte	0x00, 0x00, 0x00, 0x00


//--------------------- .nv.info._ZN7cutlass13device_kernelINS_4conv6kernel13ConvUniversalINS1_16ConvProblemShapeILNS1_8OperatorE0ELi3EEENS1_10collective14CollectiveConvINS1_46MainloopSm90TmaGmmaWarpSpecializedImplicitGemmILS5_0ELi7ELi3EN4cute5tupleIJNSA_1CILi1EEESD_SD_EEENS1_36KernelImplicitTmaWarpSpecializedSm90ELi1EEENSB_IJNSC_ILi128EEESH_NSB_IJNSC_ILi32EEEEEEEEENS_10tfloat32_tESL_NSA_8TiledMMAINSA_8MMA_AtomIJNSA_4SM904GMMA30MMA_64x128x8_F32TF32TF32_SS_TNILNSP_7ScaleInE1ELSR_1EEEEEENSA_6LayoutISE_NSB_IJNSC_ILi0EEESV_SV_EEEEENSB_IJNSA_10UnderscoreESY_SY_EEEEENS7_6detail26Sm90ImplicitGemmTileTraitsINSA_20SM90_TMA_LOAD_IM2COLENSA_14ComposedLayoutINSA_7SwizzleILi3ELi4ELi3EEENSA_18smem_ptr_flag_bitsILi32EEENSU_INSB_IJNSB_IJNSC_ILi8EEENSC_ILi16EEEEEENSB_IJSI_SD_EEENSB_IJSD_NSC_ILi7EEEEEEEEENSB_IJNSB_IJSI_NSC_ILi256EEEEEENSB_IJSD_SV_EEENSB_IJSV_NSC_ILi4096EEEEEEEEEEEEEvEENS12_INSA_13SM90_TMA_LOADES1N_vEEEENS_8epilogue10collective6detail29Sm90TmaWarpSpecializedAdapterINS1T_15DefaultEpilogueISL_NSB_IJNSB_IJllllEEESD_SV_EEES1Y_NS1S_6thread17LinearCombinationISL_Li1EffLNS1Z_9ScaleType4KindE0ELNS_15FloatRoundStyleE2ESL_EENS_4gemm15EpilogueDefaultEEEEEvvEEEEvNT_6ParamsE --------------------------
	.section	.nv.info._ZN7cutlass13device_kernelINS_4conv6kernel13ConvUniversalINS1_16ConvProblemShapeILNS1_8OperatorE0ELi3EEENS1_10collective14CollectiveConvINS1_46MainloopSm90TmaGmmaWarpSpecializedImplicitGemmILS5_0ELi7ELi3EN4cute5tupleIJNSA_1CILi1EEESD_SD_EEENS1_36KernelImplicitTmaWarpSpecializedSm90ELi1EEENSB_IJNSC_ILi128EEESH_NSB_IJNSC_ILi32EEEEEEEEENS_10tfloat32_tESL_NSA_8TiledMMAINSA_8MMA_AtomIJNSA_4SM904GMMA30MMA_64x128x8_F32TF32TF32_SS_TNILNSP_7ScaleInE1ELSR_1EEEEEENSA_6LayoutISE_NSB_IJNSC_ILi0EEESV_SV_EEEEENSB_IJNSA_10UnderscoreESY_SY_EEEEENS7_6detail26Sm90ImplicitGemmTileTraitsINSA_20SM90_TMA_LOAD_IM2COLENSA_14ComposedLayoutINSA_7SwizzleILi3ELi4ELi3EEENSA_18smem_ptr_flag_bitsILi32EEENSU_INSB_IJNSB_IJNSC_ILi8EEENSC_ILi16EEEEEENSB_IJSI_SD_EEENSB_IJSD_NSC_ILi7EEEEEEEEENSB_IJNSB_IJSI_NSC_ILi256EEEEEENSB_IJSD_SV_EEENSB_IJSV_NSC_ILi4096EEEEEEEEEEEEEvEENS12_INSA_13SM90_TMA_LOADES1N_vEEEENS_8epilogue10collective6detail29Sm90TmaWarpSpecializedAdapterINS1T_15DefaultEpilogueISL_NSB_IJNSB_IJllllEEESD_SV_EEES1Y_NS1S_6thread17LinearCombinationISL_Li1EffLNS1Z_9ScaleType4KindE0ELNS_15FloatRoundStyleE2ESL_EENS_4gemm15EpilogueDefaultEEEEEvvEEEEvNT_6ParamsE,"",@"SHT_CUDA_INFO"
	.sectionflags	@""
	.align	4


	//----- nvinfo : EIATTR_CUDA_API_VERSION
	.align		4
        /*0000*/ 	.byte	0x04, 0x37
        /*0002*/ 	.short	(.L_18 - .L_17)
.L_17:
        /*0004*/ 	.word	0x00000082


	//----- nvinfo : EIATTR_KPARAM_INFO
	.align		4
.L_18:
        /*0008*/ 	.byte	0x04, 0x17
        /*000a*/ 	.short	(.L_20 - .L_19)
.L_19:
        /*000c*/ 	.word	0x00000000
        /*0010*/ 	.short	0x0000
        /*0012*/ 	.short	0x0070
        /*0014*/ 	.byte	0x00, 0xf0, 0x01, 0x10


	//----- nvinfo : EIATTR_SPARSE_MMA_MASK
	.align		4
.L_20:
        /*0018*/ 	.byte	0x03, 0x50
        /*001a*/ 	.short	0x0000


	//----- nvinfo : EIATTR_MAXREG_COUNT
	.align		4
        /*001c*/ 	.byte	0x03, 0x1b
        /*001e*/ 	.short	0x00ff


	//----- nvinfo : EIATTR_NUM_BARRIERS
	.align		4
        /*0020*/ 	.byte	0x02, 0x4c
        /*0022*/ 	.byte	0x01
	.zero		1


	//----- nvinfo : EIATTR_MERCURY_ISA_VERSION
	.align		4
        /*0024*/ 	.byte	0x03, 0x5f
        /*0026*/ 	.short	0x0101


	//----- nvinfo : EIATTR_COOP_GROUP_MASK_REGIDS
	.align		4
        /*0028*/ 	.byte	0x04, 0x29
        /*002a*/ 	.short	(.L_22 - .L_21)


	//   ....[0]....
.L_21:
        /*002c*/ 	.word	0xffffffff


	//   ....[1]....
        /*0030*/ 	.word	0xffffffff


	//   ....[2]....
        /*0034*/ 	.word	0xffffffff


	//----- nvinfo : EIATTR_COOP_GROUP_INSTR_OFFSETS
	.align		4
.L_22:
        /*0038*/ 	.byte	0x04, 0x28
        /*003a*/ 	.short	(.L_24 - .L_23)


	//   ....[0]....
.L_23:
        /*003c*/ 	.word	0x00000060


	//   ....[1]....
        /*0040*/ 	.word	0x00000070


	//   ....[2]....
        /*0044*/ 	.word	0x00000130


	//----- nvinfo : EIATTR_MBARRIER_INSTR_OFFSETS
	.align		4
.L_24:
        /*0048*/ 	.byte	0x04, 0x39
        /*004a*/ 	.short	(.L_26 - .L_25)


	//   ....[0]....
.L_25:
        /*004c*/ 	.word	0x00000250
        /*0050*/ 	.word	0x000000ff
        /*0054*/ 	.word	0x00038000
        /*0058*/ 	.short	0x0100
        /*005a*/ 	.byte	0x08
	.zero		1


	//   ....[1]....
        /*005c*/ 	.word	0x00000260
        /*0060*/ 	.word	0x000000ff
        /*0064*/ 	.word	0x00038038
        /*0068*/ 	.short	0x0100
        /*006a*/ 	.byte	0x08
	.zero		1


	//   ....[2]....
        /*006c*/ 	.word	0x00000270
        /*0070*/ 	.word	0x000000ff
        /*0074*/ 	.word	0x00038008
        /*0078*/ 	.short	0x0100
        /*007a*/ 	.byte	0x08
	.zero		1


	//   ....[3]....
        /*007c*/ 	.word	0x00000280
        /*0080*/ 	.word	0x000000ff
        /*0084*/ 	.word	0x00038040
        /*0088*/ 	.short	0x0100
        /*008a*/ 	.byte	0x08
	.zero		1


	//   ....[4]....
        /*008c*/ 	.word	0x00000290
        /*0090*/ 	.word	0x000000ff
        /*0094*/ 	.word	0x00038010
        /*0098*/ 	.short	0x0100
        /*009a*/ 	.byte	0x08
	.zero		1


	//   ....[5]....
        /*009c*/ 	.word	0x000002a0
        /*00a0*/ 	.word	0x000000ff
        /*00a4*/ 	.word	0x00038048
        /*00a8*/ 	.short	0x0100
        /*00aa*/ 	.byte	0x08
	.zero		1


	//   ....[6]....
        /*00ac*/ 	.word	0x000002b0
        /*00b0*/ 	.word	0x000000ff
        /*00b4*/ 	.word	0x00038018
        /*00b8*/ 	.short	0x0100
        /*00ba*/ 	.byte	0x08
	.zero		1


	//   ....[7]....
        /*00bc*/ 	.word	0x000002c0
        /*00c0*/ 	.word	0x000000ff
        /*00c4*/ 	.word	0x00038050
        /*00c8*/ 	.short	0x0100
        /*00ca*/ 	.byte	0x08
	.zero		1


	//   ....[8]....
        /*00cc*/ 	.word	0x000002d0
        /*00d0*/ 	.word	0x000000ff
        /*00d4*/ 	.word	0x00038020
        /*00d8*/ 	.short	0x0100
        /*00da*/ 	.byte	0x08
	.zero		1


	//   ....[9]....
        /*00dc*/ 	.word	0x000002e0
        /*00e0*/ 	.word	0x000000ff
        /*00e4*/ 	.word	0x00038058
        /*00e8*/ 	.short	0x0100
        /*00ea*/ 	.byte	0x08
	.zero		1


	//   ....[10]....
        /*00ec*/ 	.word	0x000002f0
        /*00f0*/ 	.word	0x000000ff
        /*00f4*/ 	.word	0x00038028
        /*00f8*/ 	.short	0x0100
        /*00fa*/ 	.byte	0x08
	.zero		1


	//   ....[11]....
        /*00fc*/ 	.word	0x00000300
        /*0100*/ 	.word	0x000000ff
        /*0104*/ 	.word	0x00038060
        /*0108*/ 	.short	0x0100
        /*010a*/ 	.byte	0x08
	.zero		1


	//   ....[12]....
        /*010c*/ 	.word	0x00000310
        /*0110*/ 	.word	0x000000ff
        /*0114*/ 	.word	0x00038030
        /*0118*/ 	.short	0x0100
        /*011a*/ 	.byte	0x08
	.zero		1


	//   ....[13]....
        /*011c*/ 	.word	0x00000320
        /*0120*/ 	.word	0x000000ff
        /*0124*/ 	.word	0x00038068
        /*0128*/ 	.short	0x0100
        /*012a*/ 	.byte	0x08
	.zero		1


	//   ....[14]....
        /*012c*/ 	.word	0x00000be0
        /*0130*/ 	.word	0x00000004
        /*0134*/ 	.word	0x00038000
        /*0138*/ 	.short	0x010a
        /*013a*/ 	.byte	0x3f
	.zero		1


	//   ....[15]....
        /*013c*/ 	.word	0x00001040
        /*0140*/ 	.word	0x00000004
        /*0144*/ 	.word	0x00038000
        /*0148*/ 	.short	0x010a
        /*014a*/ 	.byte	0x3f
	.zero		1


	//   ....[16]....
        /*014c*/ 	.word	0x00001320
        /*0150*/ 	.word	0x000000ff
        /*0154*/ 	.word	0x00000000
        /*0158*/ 	.short	0x0101
        /*015a*/ 	.byte	0x08
	.zero		1


	//   ....[17]....
        /*015c*/ 	.word	0x00001530
        /*0160*/ 	.word	0x00000002
        /*0164*/ 	.word	0x00000000
        /*0168*/ 	.short	0x0101
        /*016a*/ 	.byte	0x3f
	.zero		1


	//   ....[18]....
        /*016c*/ 	.word	0x00009270
        /*0170*/ 	.word	0x00000011
        /*0174*/ 	.word	0x00038038
        /*0178*/ 	.short	0x010a
        /*017a*/ 	.byte	0x3f
	.zero		1


	//   ....[19]....
        /*017c*/ 	.word	0x00009a90
        /*0180*/ 	.word	0x00000000
        /*0184*/ 	.word	0x00000000
        /*0188*/ 	.short	0x010a
        /*018a*/ 	.byte	0x3f
	.zero		1


	//   ....[20]....
        /*018c*/ 	.word	0x00009b40
        /*0190*/ 	.word	0x00000000
        /*0194*/ 	.word	0x00000000
        /*0198*/ 	.short	0x010a
        /*019a*/ 	.byte	0x3f
	.zero		1


	//   ....[21]....
        /*019c*/ 	.word	0x00009bf0
        /*01a0*/ 	.word	0x00000000
        /*01a4*/ 	.word	0x00000000
        /*01a8*/ 	.short	0x010a
        /*01aa*/ 	.byte	0x3f
	.zero		1


	//   ....[22]....
        /*01ac*/ 	.word	0x00009ca0
        /*01b0*/ 	.word	0x00000000
        /*01b4*/ 	.word	0x00000000
        /*01b8*/ 	.short	0x010a
        /*01ba*/ 	.byte	0x3f
	.zero		1


	//   ....[23]....
        /*01bc*/ 	.word	0x00009d50
        /*01c0*/ 	.word	0x00000000
        /*01c4*/ 	.word	0x00000000
        /*01c8*/ 	.short	0x010a
        /*01ca*/ 	.byte	0x3f
	.zero		1


	//   ....[24]....
        /*01cc*/ 	.word	0x00009e00
        /*01d0*/ 	.word	0x00000000
        /*01d4*/ 	.word	0x00000000
        /*01d8*/ 	.short	0x010a
        /*01da*/ 	.byte	0x3f
	.zero		1


	//   ....[25]....
        /*01dc*/ 	.word	0x00009eb0
        /*01e0*/ 	.word	0x00000002
        /*01e4*/ 	.word	0x00000000
        /*01e8*/ 	.short	0x010a
        /*01ea*/ 	.byte	0x3f
	.zero		1


	//----- nvinfo : EIATTR_NUM_MBARRIERS
	.align		4
.L_26:
        /*01ec*/ 	.byte	0x03, 0x38
        /*01ee*/ 	.short	0x000e


	//----- nvinfo : EIATTR_EXIT_INSTR_OFFSETS
	.align		4
        /*01f0*/ 	.byte	0x04, 0x1c
        /*01f2*/ 	.short	(.L_28 - .L_27)


	//   ....[0]....
.L_27:
        /*01f4*/ 	.word	0x00000710


	//   ....[1]....
        /*01f8*/ 	.word	0x00001680


	//   ....[2]....
        /*01fc*/ 	.word	0x00006b50


	//   ....[3]....
        /*0200*/ 	.word	0x00006b80


	//   ....[4]....
        /*0204*/ 	.word	0x00009020


	//   ....[5]....
        /*0208*/ 	.word	0x00009050


	//   ....[6]....
        /*020c*/ 	.word	0x00009070


	//   ....[7]....
        /*0210*/ 	.word	0x00009990


	//   ....[8]....
        /*0214*/ 	.word	0x00009ee0


	//----- nvinfo : EIATTR_MAX_THREADS
	.align		4
.L_28:
        /*0218*/ 	.byte	0x04, 0x05
        /*021a*/ 	.short	(.L_30 - .L_29)
.L_29:
        /*021c*/ 	.word	0x00000100
        /*0220*/ 	.word	0x00000001
        /*0224*/ 	.word	0x00000001


	//----- nvinfo : EIATTR_CRS_STACK_SIZE
	.align		4
.L_30:
        /*0228*/ 	.byte	0x04, 0x1e
        /*022a*/ 	.short	(.L_32 - .L_31)
.L_31:
        /*022c*/ 	.word	0x00000000


	//----- nvinfo : EIATTR_CBANK_PARAM_SIZE
	.align		4
.L_32:
        /*0230*/ 	.byte	0x03, 0x19
        /*0232*/ 	.short	0x0470


	//----- nvinfo : EIATTR_PARAM_CBANK
	.align		4
        /*0234*/ 	.byte	0x04, 0x0a
        /*0236*/ 	.short	(.L_34 - .L_33)
	.align		4
.L_33:
        /*0238*/ 	.word	index@(.nv.constant0._ZN7cutlass13device_kernelINS_4conv6kernel13ConvUniversalINS1_16ConvProblemShapeILNS1_8OperatorE0ELi3EEENS1_10collective14CollectiveConvINS1_46MainloopSm90TmaGmmaWarpSpecializedImplicitGemmILS5_0ELi7ELi3EN4cute5tupleIJNSA_1CILi1EEESD_SD_EEENS1_36KernelImplicitTmaWarpSpecializedSm90ELi1EEENSB_IJNSC_ILi128EEESH_NSB_IJNSC_ILi32EEEEEEEEENS_10tfloat32_tESL_NSA_8TiledMMAINSA_8MMA_AtomIJNSA_4SM904GMMA30MMA_64x128x8_F32TF32TF32_SS_TNILNSP_7ScaleInE1ELSR_1EEEEEENSA_6LayoutISE_NSB_IJNSC_ILi0EEESV_SV_EEEEENSB_IJNSA_10UnderscoreESY_SY_EEEEENS7_6detail26Sm90ImplicitGemmTileTraitsINSA_20SM90_TMA_LOAD_IM2COLENSA_14ComposedLayoutINSA_7SwizzleILi3ELi4ELi3EEENSA_18smem_ptr_flag_bitsILi32EEENSU_INSB_IJNSB_IJNSC_ILi8EEENSC_ILi16EEEEEENSB_IJSI_SD_EEENSB_IJSD_NSC_ILi7EEEEEEEEENSB_IJNSB_IJSI_NSC_ILi256EEEEEENSB_IJSD_SV_EEENSB_IJSV_NSC_ILi4096EEEEEEEEEEEEEvEENS12_INSA_13SM90_TMA_LOADES1N_vEEEENS_8epilogue10collective6detail29Sm90TmaWarpSpecializedAdapterINS1T_15DefaultEpilogueISL_NSB_IJNSB_IJllllEEESD_SV_EEES1Y_NS1S_6thread17LinearCombinationISL_Li1EffLNS1Z_9ScaleType4KindE0ELNS_15FloatRoundStyleE2ESL_EENS_4gemm15EpilogueDefaultEEEEEvvEEEEvNT_6ParamsE)
        /*023c*/ 	.short	0x0210
        /*023e*/ 	.short	0x0470


	//----- nvinfo : EIATTR_SW_WAR
	.align		4
.L_34:
        /*0240*/ 	.byte	0x04, 0x36
        /*0242*/ 	.short	(.L_36 - .L_35)
.L_35:
        /*0244*/ 	.word	0x00000008
.L_36:


//--------------------- .nv.callgraph             --------------------------
	.section	.nv.callgraph,"",@"SHT_CUDA_CALLGRAPH"
	.align	4
	.sectionentsize	8
	.align		4
        /*0000*/ 	.word	0x00000000
	.align		4
        /*0004*/ 	.word	0xffffffff
	.align		4
        /*0008*/ 	.word	0x00000000
	.align		4
        /*000c*/ 	.word	0xfffffffe
	.align		4
        /*0010*/ 	.word	0x00000000
	.align		4
        /*0014*/ 	.word	0xfffffffd
	.align		4
        /*0018*/ 	.word	0x00000000
	.align		4
        /*001c*/ 	.word	0xfffffffc


//--------------------- .nv.constant4             --------------------------
	.section	.nv.constant4,"a",@progbits
	.align	8
	.align		8
.nv.constant4:
        /*0000*/ 	.dword	_ZN39_INTERNAL_11fe5ec8_4_k_cu_dae62dce_34144cuda3std3__45__cpo5beginE
	.align		8
        /*0008*/ 	.dword	_ZN39_INTERNAL_11fe5ec8_4_k_cu_dae62dce_34144cuda3std3__45__cpo3endE
	.align		8
        /*0010*/ 	.dword	_ZN39_INTERNAL_11fe5ec8_4_k_cu_dae62dce_34144cuda3std3__45__cpo6cbeginE
	.align		8
        /*0018*/ 	.dword	_ZN39_INTERNAL_11fe5ec8_4_k_cu_dae62dce_34144cuda3std3__45__cpo4cendE
	.align		8
        /*0020*/ 	.dword	_ZN39_INTERNAL_11fe5ec8_4_k_cu_dae62dce_34144cuda3std3__441_GLOBAL__N__11fe5ec8_4_k_cu_dae62dce_34146ignoreE
	.align		8
        /*0028*/ 	.dword	_ZN39_INTERNAL_11fe5ec8_4_k_cu_dae62dce_34144cuda3std3__419piecewise_constructE
	.align		8
        /*0030*/ 	.dword	_ZN39_INTERNAL_11fe5ec8_4_k_cu_dae62dce_34144cuda3std3__48in_placeE
	.align		8
        /*0038*/ 	.dword	_ZN39_INTERNAL_11fe5ec8_4_k_cu_dae62dce_34144cuda3std6ranges3__45__cpo4swapE
	.align		8
        /*0040*/ 	.dword	_ZN39_INTERNAL_11fe5ec8_4_k_cu_dae62dce_34144cuda3std6ranges3__45__cpo9iter_moveE
	.align		8
        /*0048*/ 	.dword	_ZN39_INTERNAL_11fe5ec8_4_k_cu_dae62dce_34144cute7productE
	.align		8
        /*0050*/ 	.dword	_ZN39_INTERNAL_11fe5ec8_4_k_cu_dae62dce_34144cute1_E


//--------------------- .text._ZN7cutlass13device_kernelINS_4conv6kernel13ConvUniversalINS1_16ConvProblemShapeILNS1_8OperatorE0ELi3EEENS1_10collective14CollectiveConvINS1_46MainloopSm90TmaGmmaWarpSpecializedImplicitGemmILS5_0ELi7ELi3EN4cute5tupleIJNSA_1CILi1EEESD_SD_EEENS1_36KernelImplicitTmaWarpSpecializedSm90ELi1EEENSB_IJNSC_ILi128EEESH_NSB_IJNSC_ILi32EEEEEEEEENS_10tfloat32_tESL_NSA_8TiledMMAINSA_8MMA_AtomIJNSA_4SM904GMMA30MMA_64x128x8_F32TF32TF32_SS_TNILNSP_7ScaleInE1ELSR_1EEEEEENSA_6LayoutISE_NSB_IJNSC_ILi0EEESV_SV_EEEEENSB_IJNSA_10UnderscoreESY_SY_EEEEENS7_6detail26Sm90ImplicitGemmTileTraitsINSA_20SM90_TMA_LOAD_IM2COLENSA_14ComposedLayoutINSA_7SwizzleILi3ELi4ELi3EEENSA_18smem_ptr_flag_bitsILi32EEENSU_INSB_IJNSB_IJNSC_ILi8EEENSC_ILi16EEEEEENSB_IJSI_SD_EEENSB_IJSD_NSC_ILi7EEEEEEEEENSB_IJNSB_IJSI_NSC_ILi256EEEEEENSB_IJSD_SV_EEENSB_IJSV_NSC_ILi4096EEEEEEEEEEEEEvEENS12_INSA_13SM90_TMA_LOADES1N_vEEEENS_8epilogue10collective6detail29Sm90TmaWarpSpecializedAdapterINS1T_15DefaultEpilogueISL_NSB_IJNSB_IJllllEEESD_SV_EEES1Y_NS1S_6thread17LinearCombinationISL_Li1EffLNS1Z_9ScaleType4KindE0ELNS_15FloatRoundStyleE2ESL_EENS_4gemm15EpilogueDefaultEEEEEvvEEEEvNT_6ParamsE --------------------------
	.section	.text._ZN7cutlass13device_kernelINS_4conv6kernel13ConvUniversalINS1_16ConvProblemShapeILNS1_8OperatorE0ELi3EEENS1_10collective14CollectiveConvINS1_46MainloopSm90TmaGmmaWarpSpecializedImplicitGemmILS5_0ELi7ELi3EN4cute5tupleIJNSA_1CILi1EEESD_SD_EEENS1_36KernelImplicitTmaWarpSpecializedSm90ELi1EEENSB_IJNSC_ILi128EEESH_NSB_IJNSC_ILi32EEEEEEEEENS_10tfloat32_tESL_NSA_8TiledMMAINSA_8MMA_AtomIJNSA_4SM904GMMA30MMA_64x128x8_F32TF32TF32_SS_TNILNSP_7ScaleInE1ELSR_1EEEEEENSA_6LayoutISE_NSB_IJNSC_ILi0EEESV_SV_EEEEENSB_IJNSA_10UnderscoreESY_SY_EEEEENS7_6detail26Sm90ImplicitGemmTileTraitsINSA_20SM90_TMA_LOAD_IM2COLENSA_14ComposedLayoutINSA_7SwizzleILi3ELi4ELi3EEENSA_18smem_ptr_flag_bitsILi32EEENSU_INSB_IJNSB_IJNSC_ILi8EEENSC_ILi16EEEEEENSB_IJSI_SD_EEENSB_IJSD_NSC_ILi7EEEEEEEEENSB_IJNSB_IJSI_NSC_ILi256EEEEEENSB_IJSD_SV_EEENSB_IJSV_NSC_ILi4096EEEEEEEEEEEEEvEENS12_INSA_13SM90_TMA_LOADES1N_vEEEENS_8epilogue10collective6detail29Sm90TmaWarpSpecializedAdapterINS1T_15DefaultEpilogueISL_NSB_IJNSB_IJllllEEESD_SV_EEES1Y_NS1S_6thread17LinearCombinationISL_Li1EffLNS1Z_9ScaleType4KindE0ELNS_15FloatRoundStyleE2ESL_EENS_4gemm15EpilogueDefaultEEEEEvvEEEEvNT_6ParamsE,"ax",@progbits
	.align	128
.text._ZN7cutlass13device_kernelINS_4conv6kernel13ConvUniversalINS1_16ConvProblemShapeILNS1_8OperatorE0ELi3EEENS1_10collective14CollectiveConvINS1_46MainloopSm90TmaGmmaWarpSpecializedImplicitGemmILS5_0ELi7ELi3EN4cute5tupleIJNSA_1CILi1EEESD_SD_EEENS1_36KernelImplicitTmaWarpSpecializedSm90ELi1EEENSB_IJNSC_ILi128EEESH_NSB_IJNSC_ILi32EEEEEEEEENS_10tfloat32_tESL_NSA_8TiledMMAINSA_8MMA_AtomIJNSA_4SM904GMMA30MMA_64x128x8_F32TF32TF32_SS_TNILNSP_7ScaleInE1ELSR_1EEEEEENSA_6LayoutISE_NSB_IJNSC_ILi0EEESV_SV_EEEEENSB_IJNSA_10UnderscoreESY_SY_EEEEENS7_6detail26Sm90ImplicitGemmTileTraitsINSA_20SM90_TMA_LOAD_IM2COLENSA_14ComposedLayoutINSA_7SwizzleILi3ELi4ELi3EEENSA_18smem_ptr_flag_bitsILi32EEENSU_INSB_IJNSB_IJNSC_ILi8EEENSC_ILi16EEEEEENSB_IJSI_SD_EEENSB_IJSD_NSC_ILi7EEEEEEEEENSB_IJNSB_IJSI_NSC_ILi256EEEEEENSB_IJSD_SV_EEENSB_IJSV_NSC_ILi4096EEEEEEEEEEEEEvEENS12_INSA_13SM90_TMA_LOADES1N_vEEEENS_8epilogue10collective6detail29Sm90TmaWarpSpecializedAdapterINS1T_15DefaultEpilogueISL_NSB_IJNSB_IJllllEEESD_SV_EEES1Y_NS1S_6thread17LinearCombinationISL_Li1EffLNS1Z_9ScaleType4KindE0ELNS_15FloatRoundStyleE2ESL_EENS_4gemm15EpilogueDefaultEEEEEvvEEEEvNT_6ParamsE:
        .type           _ZN7cutlass13device_kernelINS_4conv6kernel13ConvUniversalINS1_16ConvProblemShapeILNS1_8OperatorE0ELi3EEENS1_10collective14CollectiveConvINS1_46MainloopSm90TmaGmmaWarpSpecializedImplicitGemmILS5_0ELi7ELi3EN4cute5tupleIJNSA_1CILi1EEESD_SD_EEENS1_36KernelImplicitTmaWarpSpecializedSm90ELi1EEENSB_IJNSC_ILi128EEESH_NSB_IJNSC_ILi32EEEEEEEEENS_10tfloat32_tESL_NSA_8TiledMMAINSA_8MMA_AtomIJNSA_4SM904GMMA30MMA_64x128x8_F32TF32TF32_SS_TNILNSP_7ScaleInE1ELSR_1EEEEEENSA_6LayoutISE_NSB_IJNSC_ILi0EEESV_SV_EEEEENSB_IJNSA_10UnderscoreESY_SY_EEEEENS7_6detail26Sm90ImplicitGemmTileTraitsINSA_20SM90_TMA_LOAD_IM2COLENSA_14ComposedLayoutINSA_7SwizzleILi3ELi4ELi3EEENSA_18smem_ptr_flag_bitsILi32EEENSU_INSB_IJNSB_IJNSC_ILi8EEENSC_ILi16EEEEEENSB_IJSI_SD_EEENSB_IJSD_NSC_ILi7EEEEEEEEENSB_IJNSB_IJSI_NSC_ILi256EEEEEENSB_IJSD_SV_EEENSB_IJSV_NSC_ILi4096EEEEEEEEEEEEEvEENS12_INSA_13SM90_TMA_LOADES1N_vEEEENS_8epilogue10collective6detail29Sm90TmaWarpSpecializedAdapterINS1T_15DefaultEpilogueISL_NSB_IJNSB_IJllllEEESD_SV_EEES1Y_NS1S_6thread17LinearCombinationISL_Li1EffLNS1Z_9ScaleType4KindE0ELNS_15FloatRoundStyleE2ESL_EENS_4gemm15EpilogueDefaultEEEEEvvEEEEvNT_6ParamsE,@function
        .size           _ZN7cutlass13device_kernelINS_4conv6kernel13ConvUniversalINS1_16ConvProblemShapeILNS1_8OperatorE0ELi3EEENS1_10collective14CollectiveConvINS1_46MainloopSm90TmaGmmaWarpSpecializedImplicitGemmILS5_0ELi7ELi3EN4cute5tupleIJNSA_1CILi1EEESD_SD_EEENS1_36KernelImplicitTmaWarpSpecializedSm90ELi1EEENSB_IJNSC_ILi128EEESH_NSB_IJNSC_ILi32EEEEEEEEENS_10tfloat32_tESL_NSA_8TiledMMAINSA_8MMA_AtomIJNSA_4SM904GMMA30MMA_64x128x8_F32TF32TF32_SS_TNILNSP_7ScaleInE1ELSR_1EEEEEENSA_6LayoutISE_NSB_IJNSC_ILi0EEESV_SV_EEEEENSB_IJNSA_10UnderscoreESY_SY_EEEEENS7_6detail26Sm90ImplicitGemmTileTraitsINSA_20SM90_TMA_LOAD_IM2COLENSA_14ComposedLayoutINSA_7SwizzleILi3ELi4ELi3EEENSA_18smem_ptr_flag_bitsILi32EEENSU_INSB_IJNSB_IJNSC_ILi8EEENSC_ILi16EEEEEENSB_IJSI_SD_EEENSB_IJSD_NSC_ILi7EEEEEEEEENSB_IJNSB_IJSI_NSC_ILi256EEEEEENSB_IJSD_SV_EEENSB_IJSV_NSC_ILi4096EEEEEEEEEEEEEvEENS12_INSA_13SM90_TMA_LOADES1N_vEEEENS_8epilogue10collective6detail29Sm90TmaWarpSpecializedAdapterINS1T_15DefaultEpilogueISL_NSB_IJNSB_IJllllEEESD_SV_EEES1Y_NS1S_6thread17LinearCombinationISL_Li1EffLNS1Z_9ScaleType4KindE0ELNS_15FloatRoundStyleE2ESL_EENS_4gemm15EpilogueDefaultEEEEEvvEEEEvNT_6ParamsE,(.L_x_288 - _ZN7cutlass13device_kernelINS_4conv6kernel13ConvUniversalINS1_16ConvProblemShapeILNS1_8OperatorE0ELi3EEENS1_10collective14CollectiveConvINS1_46MainloopSm90TmaGmmaWarpSpecializedImplicitGemmILS5_0ELi7ELi3EN4cute5tupleIJNSA_1CILi1EEESD_SD_EEENS1_36KernelImplicitTmaWarpSpecializedSm90ELi1EEENSB_IJNSC_ILi128EEESH_NSB_IJNSC_ILi32EEEEEEEEENS_10tfloat32_tESL_NSA_8TiledMMAINSA_8MMA_AtomIJNSA_4SM904GMMA30MMA_64x128x8_F32TF32TF32_SS_TNILNSP_7ScaleInE1ELSR_1EEEEEENSA_6LayoutISE_NSB_IJNSC_ILi0EEESV_SV_EEEEENSB_IJNSA_10UnderscoreESY_SY_EEEEENS7_6detail26Sm90ImplicitGemmTileTraitsINSA_20SM90_TMA_LOAD_IM2COLENSA_14ComposedLayoutINSA_7SwizzleILi3ELi4ELi3EEENSA_18smem_ptr_flag_bitsILi32EEENSU_INSB_IJNSB_IJNSC_ILi8EEENSC_ILi16EEEEEENSB_IJSI_SD_EEENSB_IJSD_NSC_ILi7EEEEEEEEENSB_IJNSB_IJSI_NSC_ILi256EEEEEENSB_IJSD_SV_EEENSB_IJSV_NSC_ILi4096EEEEEEEEEEEEEvEENS12_INSA_13SM90_TMA_LOADES1N_vEEEENS_8epilogue10collective6detail29Sm90TmaWarpSpecializedAdapterINS1T_15DefaultEpilogueISL_NSB_IJNSB_IJllllEEESD_SV_EEES1Y_NS1S_6thread17LinearCombinationISL_Li1EffLNS1Z_9ScaleType4KindE0ELNS_15FloatRoundStyleE2ESL_EENS_4gemm15EpilogueDefaultEEEEEvvEEEEvNT_6ParamsE)
        .other          _ZN7cutlass13device_kernelINS_4conv6kernel13ConvUniversalINS1_16ConvProblemShapeILNS1_8OperatorE0ELi3EEENS1_10collective14CollectiveConvINS1_46MainloopSm90TmaGmmaWarpSpecializedImplicitGemmILS5_0ELi7ELi3EN4cute5tupleIJNSA_1CILi1EEESD_SD_EEENS1_36KernelImplicitTmaWarpSpecializedSm90ELi1EEENSB_IJNSC_ILi128EEESH_NSB_IJNSC_ILi32EEEEEEEEENS_10tfloat32_tESL_NSA_8TiledMMAINSA_8MMA_AtomIJNSA_4SM904GMMA30MMA_64x128x8_F32TF32TF32_SS_TNILNSP_7ScaleInE1ELSR_1EEEEEENSA_6LayoutISE_NSB_IJNSC_ILi0EEESV_SV_EEEEENSB_IJNSA_10UnderscoreESY_SY_EEEEENS7_6detail26Sm90ImplicitGemmTileTraitsINSA_20SM90_TMA_LOAD_IM2COLENSA_14ComposedLayoutINSA_7SwizzleILi3ELi4ELi3EEENSA_18smem_ptr_flag_bitsILi32EEENSU_INSB_IJNSB_IJNSC_ILi8EEENSC_ILi16EEEEEENSB_IJSI_SD_EEENSB_IJSD_NSC_ILi7EEEEEEEEENSB_IJNSB_IJSI_NSC_ILi256EEEEEENSB_IJSD_SV_EEENSB_IJSV_NSC_ILi4096EEEEEEEEEEEEEvEENS12_INSA_13SM90_TMA_LOADES1N_vEEEENS_8epilogue10collective6detail29Sm90TmaWarpSpecializedAdapterINS1T_15DefaultEpilogueISL_NSB_IJNSB_IJllllEEESD_SV_EEES1Y_NS1S_6thread17LinearCombinationISL_Li1EffLNS1Z_9ScaleType4KindE0ELNS_15FloatRoundStyleE2ESL_EENS_4gemm15EpilogueDefaultEEEEEvvEEEEvNT_6ParamsE,@"STO_CUDA_ENTRY STV_DEFAULT"
_ZN7cutlass13device_kernelINS_4conv6kernel13ConvUniversalINS1_16ConvProblemShapeILNS1_8OperatorE0ELi3EEENS1_10collective14CollectiveConvINS1_46MainloopSm90TmaGmmaWarpSpecializedImplicitGemmILS5_0ELi7ELi3EN4cute5tupleIJNSA_1CILi1EEESD_SD_EEENS1_36KernelImplicitTmaWarpSpecializedSm90ELi1EEENSB_IJNSC_ILi128EEESH_NSB_IJNSC_ILi32EEEEEEEEENS_10tfloat32_tESL_NSA_8TiledMMAINSA_8MMA_AtomIJNSA_4SM904GMMA30MMA_64x128x8_F32TF32TF32_SS_TNILNSP_7ScaleInE1ELSR_1EEEEEENSA_6LayoutISE_NSB_IJNSC_ILi0EEESV_SV_EEEEENSB_IJNSA_10UnderscoreESY_SY_EEEEENS7_6detail26Sm90ImplicitGemmTileTraitsINSA_20SM90_TMA_LOAD_IM2COLENSA_14ComposedLayoutINSA_7SwizzleILi3ELi4ELi3EEENSA_18smem_ptr_flag_bitsILi32EEENSU_INSB_IJNSB_IJNSC_ILi8EEENSC_ILi16EEEEEENSB_IJSI_SD_EEENSB_IJSD_NSC_ILi7EEEEEEEEENSB_IJNSB_IJSI_NSC_ILi256EEEEEENSB_IJSD_SV_EEENSB_IJSV_NSC_ILi4096EEEEEEEEEEEEEvEENS12_INSA_13SM90_TMA_LOADES1N_vEEEENS_8epilogue10collective6detail29Sm90TmaWarpSpecializedAdapterINS1T_15DefaultEpilogueISL_NSB_IJNSB_IJllllEEESD_SV_EEES1Y_NS1S_6thread17LinearCombinationISL_Li1EffLNS1Z_9ScaleType4KindE0ELNS_15FloatRoundStyleE2ESL_EENS_4gemm15EpilogueDefaultEEEEEvvEEEEvNT_6ParamsE:
[----:B------:R-:W-:Y:S01]  /*0000*/  LDC R1, c[0x0][0x28] ;  /* 0x00000a00ff017b82 */ /* 0x000fe20000000800 */
[----:B------:R-:W0:Y:S01]  /*0010*/  S2R R6, SR_TID.X ;  /* 0x0000000000067919 */ /* 0x000e220000002100 */
[----:B------:R-:W-:Y:S01]  /*0020*/  ELECT P0, URZ, PT ;  /* 0x00000000003f782f */ /* 0x000fe20003800000 */
[----:B------:R-:W-:Y:S01]  /*0030*/  BSSY B0, `(.L_x_0) ;  /* 0x000000f000007945 */ /* 0x000fe20003800000 */
[--C-:B0-----:R-:W-:Y:S02]  /*0040*/  SHF.R.U32.HI R0, RZ, 0x5, R6.reuse ;  /* 0x00000005ff007819 */ /* 0x101fe40000011606 */
[----:B------:R-:W-:-:S03]  /*0050*/  SHF.R.U32.HI R3, RZ, 0x7, R6 ;  /* 0x00000007ff037819 */ /* 0x000fc60000011606 */
[----:B------:R-:W0:Y:S04]  /*0060*/  SHFL.IDX PT, R2, R0, RZ, 0x1f ;  /* 0x00001fff00027589 */ /* 0x000e2800000e0000 */
[----:B------:R1:W2:Y:S01]  /*0070*/  SHFL.IDX PT, R5, R3, RZ, 0x1f ;  /* 0x00001fff03057589 */ /* 0x0002a200000e0000 */
[----:B0-----:R-:W-:-:S13]  /*0080*/  ISETP.NE.OR P0, PT, R2, RZ, !P0 ;  /* 0x000000ff0200720c */ /* 0x001fda0004705670 */
[----:B-12---:R-:W-:Y:S05]  /*0090*/  @P0 BRA `(.L_x_1) ;  /* 0x0000000000200947 */ /* 0x006fea0003800000 */
[----:B------:R-:W-:Y:S02]  /*00a0*/  ULDC.64 UR4, c[0x0][0x198] ;  /* 0x0000660000047ab9 */ /* 0x000fe40000000a00 */
[----:B------:R-:W-:Y:S02]  /*00b0*/  UIADD3 UR6, UP0, UR4, 0xf0, URZ ;  /* 0x000000f004067890 */ /* 0x000fe4000ff1e03f */
[----:B------:R-:W-:Y:S02]  /*00c0*/  UIADD3 UR4, UP1, UR4, 0x270, URZ ;  /* 0x0000027004047890 */ /* 0x000fe4000ff3e03f */
[----:B------:R-:W-:Y:S02]  /*00d0*/  UIADD3.X UR7, URZ, UR5, URZ, UP0, !UPT ;  /* 0x000000053f077290 */ /* 0x000fe400087fe43f */
[----:B------:R-:W-:-:S07]  /*00e0*/  UIADD3.X UR5, URZ, UR5, URZ, UP1, !UPT ;  /* 0x000000053f057290 */ /* 0x000fce0008ffe43f */
[----:B------:R0:W-:Y:S02]  /*00f0*/  UTMACCTL.PF [UR6] ;  /* 0x00000000060079b9 */ /* 0x0001e40008040000 */
[----:B------:R0:W-:Y:S02]  /*0100*/  UTMACCTL.PF [UR4] ;  /* 0x00000000040079b9 */ /* 0x0001e40008040000 */
[----:B0-----:R-:W-:Y:S01]  /*0110*/  NOP ;  /* 0x0000000000007918 */ /* 0x001fe20000000000 */
.L_x_1:
[----:B------:R-:W-:Y:S05]  /*0120*/  BSYNC B0 ;  /* 0x0000000000007941 */ /* 0x000fea0003800000 */
.L_x_0:
[----:B------:R-:W0:Y:S01]  /*0130*/  SHFL.IDX PT, R0, R0, RZ, 0x1f ;  /* 0x00001fff00007589 */ /* 0x000e2200000e0000 */
[----:B------:R-:W-:-:S04]  /*0140*/  SHF.R.S32.HI R3, RZ, 0x1f, R2 ;  /* 0x0000001fff037819 */ /* 0x000fc80000011402 */
[----:B------:R-:W-:Y:S02]  /*0150*/  LEA.HI R3, R3, R2, RZ, 0x2 ;  /* 0x0000000203037211 */ /* 0x000fe400078f10ff */
[----:B0-----:R-:W-:-:S13]  /*0160*/  ISETP.NE.AND P0, PT, R0, RZ, PT ;  /* 0x000000ff0000720c */ /* 0x001fda0003f05270 */
[----:B------:R-:W-:Y:S05]  /*0170*/  @P0 BRA `(.L_x_2) ;  /* 0x0000000000700947 */ /* 0x000fea0003800000 */
[----:B------:R-:W0:Y:S01]  /*0180*/  S2UR UR8, SR_CgaCtaId ;  /* 0x00000000000879c3 */ /* 0x000e220000008800 */
[----:B------:R-:W-:Y:S01]  /*0190*/  UMOV UR4, 0x400 ;  /* 0x0000040000047882 */ /* 0x000fe20000000000 */
[----:B------:R-:W-:Y:S01]  /*01a0*/  UMOV UR5, 0x1 ;  /* 0x0000000100057882 */ /* 0x000fe20000000000 */
[----:B------:R-:W-:Y:S01]  /*01b0*/  UMOV UR6, 0x80 ;  /* 0x0000008000067882 */ /* 0x000fe20000000000 */
[----:B------:R-:W-:Y:S01]  /*01c0*/  ELECT P0, URZ, PT ;  /* 0x00000000003f782f */ /* 0x000fe20003800000 */
[----:B------:R-:W-:-:S04]  /*01d0*/  UIADD3 UR6, -UR6, 0x100000, URZ ;  /* 0x0010000006067890 */ /* 0x000fc8000fffe13f */
[----:B------:R-:W-:Y:S02]  /*01e0*/  USHF.L.U32 UR7, UR6, 0xb, URZ ;  /* 0x0000000b06077899 */ /* 0x000fe4000800063f */
[----:B------:R-:W-:Y:S02]  /*01f0*/  USHF.L.U32 UR6, UR6, 0x1, URZ ;  /* 0x0000000106067899 */ /* 0x000fe4000800063f */
[----:B0-----:R-:W-:Y:S02]  /*0200*/  ULEA UR8, UR8, UR4, 0x18 ;  /* 0x0000000408087291 */ /* 0x001fe4000f8ec03f */
[----:B------:R-:W-:-:S04]  /*0210*/  UIADD3 UR4, -UR5, 0x100000, URZ ;  /* 0x0010000005047890 */ /* 0x000fc8000fffe13f */
[----:B------:R-:W-:Y:S02]  /*0220*/  USHF.L.U32 UR5, UR4, 0xb, URZ ;  /* 0x0000000b04057899 */ /* 0x000fe4000800063f */
[----:B------:R-:W-:Y:S01]  /*0230*/  USHF.L.U32 UR4, UR4, 0x1, URZ ;  /* 0x0000000104047899 */ /* 0x000fe2000800063f */
[----:B------:R-:W0:Y:S11]  /*0240*/  FENCE.VIEW.ASYNC.S ;  /* 0x00000000000073c6 */ /* 0x000e360000000000 */
[----:B0-----:R0:W1:Y:S01]  /*0250*/  SYNCS.EXCH.64 URZ, [UR8+0x38000], UR4 ;  /* 0x03800004083f75b2 */ /* 0x0010620008000100 */
[----:B------:R0:W2:Y:S01]  /*0260*/  SYNCS.EXCH.64 URZ, [UR8+0x38038], UR6 ;  /* 0x03803806083f75b2 */ /* 0x0000a20008000100 */
[----:B------:R0:W3:Y:S01]  /*0270*/  SYNCS.EXCH.64 URZ, [UR8+0x38008], UR4 ;  /* 0x03800804083f75b2 */ /* 0x0000e20008000100 */
[----:B------:R0:W4:Y:S01]  /*0280*/  SYNCS.EXCH.64 URZ, [UR8+0x38040], UR6 ;  /* 0x03804006083f75b2 */ /* 0x0001220008000100 */
[----:B------:R0:W0:Y:S01]  /*0290*/  SYNCS.EXCH.64 URZ, [UR8+0x38010], UR4 ;  /* 0x03801004083f75b2 */ /* 0x0000220008000100 */
        /* <DEDUP_REMOVED lines=9> */
[----:B------:R-:W-:Y:S01]  /*0330*/  NOP ;  /* 0x0000000000007918 */ /* 0x000fe20000000000 */
.L_x_2:
[----:B0-----:R-:W-:Y:S01]  /*0340*/  ULDC.64 UR4, c[0x0][0x618] ;  /* 0x0001860000047ab9 */ /* 0x001fe20000000a00 */
[----:B------:R-:W-:Y:S01]  /*0350*/  LOP3.LUT R3, R3, 0xfffffffc, RZ, 0xc0, !PT ;  /* 0xfffffffc03037812 */ /* 0x000fe200078ec0ff */
[----:B------:R-:W-:Y:S01]  /*0360*/  NOP ;  /* 0x0000000000007918 */ /* 0x000fe20000000000 */
[----:B------:R-:W-:Y:S01]  /*0370*/  ISETP.NE.U32.AND P0, PT, RZ, UR4, PT ;  /* 0x00000004ff007c0c */ /* 0x000fe2000bf05070 */
[----:B------:R-:W-:Y:S01]  /*0380*/  NOP ;  /* 0x0000000000007918 */ /* 0x000fe20000000000 */
[----:B-1234-:R-:W-:Y:S01]  /*0390*/  BAR.SYNC.DEFER_BLOCKING 0x0 ;  /* 0x0000000000007b1d */ /* 0x01efe20000010000 */
[----:B------:R-:W-:Y:S01]  /*03a0*/  IMAD.IADD R4, R2, 0x1, -R3 ;  /* 0x0000000102047824 */ /* 0x000fe200078e0a03 */
[----:B------:R-:W-:Y:S02]  /*03b0*/  ISETP.NE.AND.EX P0, PT, RZ, UR5, PT, P0 ;  /* 0x00000005ff007c0c */ /* 0x000fe4000bf05300 */
[C---:B------:R-:W-:Y:S02]  /*03c0*/  ISETP.NE.AND P2, PT, R5.reuse, 0x1, PT ;  /* 0x000000010500780c */ /* 0x040fe40003f45270 */
[----:B------:R-:W-:Y:S01]  /*03d0*/  LOP3.LUT P1, RZ, R5, R4, RZ, 0xfc, !PT ;  /* 0x0000000405ff7212 */ /* 0x000fe2000782fcff */
[----:B------:R-:W-:-:S03]  /*03e0*/  ULDC.64 UR12, c[0x0][0x208] ;  /* 0x00008200000c7ab9 */ /* 0x000fc60000000a00 */
[----:B------:R-:W-:-:S04]  /*03f0*/  SEL R0, RZ, 0x1, P1 ;  /* 0x00000001ff007807 */ /* 0x000fc80000800000 */
[----:B------:R-:W-:Y:S01]  /*0400*/  SEL R0, R0, 0x2, P2 ;  /* 0x0000000200007807 */ /* 0x000fe20001000000 */
[----:B------:R-:W-:Y:S06]  /*0410*/  @!P0 BRA `(.L_x_3) ;  /* 0x00000000001c8947 */ /* 0x000fec0003800000 */
[----:B------:R-:W0:Y:S02]  /*0420*/  LDC.64 R2, c[0x0][0x618] ;  /* 0x00018600ff027b82 */ /* 0x000e240000000a00 */
[----:B0-----:R-:W2:Y:S02]  /*0430*/  LDG.E.64 R2, desc[UR12][R2.64] ;  /* 0x0000000c02027981 */ /* 0x001ea4000c1e1b00 */
[----:B--2---:R-:W-:-:S04]  /*0440*/  ISETP.NE.U32.AND P0, PT, R2, RZ, PT ;  /* 0x000000ff0200720c */ /* 0x004fc80003f05070 */
[----:B------:R-:W-:-:S13]  /*0450*/  ISETP.NE.AND.EX P0, PT, R3, RZ, PT, P0 ;  /* 0x000000ff0300720c */ /* 0x000fda0003f05300 */
[----:B------:R-:W-:Y:S05]  /*0460*/  @!P0 BRA `(.L_x_3) ;  /* 0x0000000000088947 */ /* 0x000fea0003800000 */
[----:B------:R2:W5:Y:S01]  /*0470*/  LD.E R8, desc[UR12][R2.64] ;  /* 0x0000000c02087980 */ /* 0x000562000c101900 */
[----:B------:R-:W-:Y:S05]  /*0480*/  BRA `(.L_x_4) ;  /* 0x0000000000207947 */ /* 0x000fea0003800000 */
.L_x_3:
[----:B------:R-:W-:Y:S02]  /*0490*/  ULDC.64 UR4, c[0x0][0x608] ;  /* 0x0001820000047ab9 */ /* 0x000fe40000000a00 */
[----:B------:R-:W-:-:S04]  /*04a0*/  ISETP.NE.U32.AND P0, PT, RZ, UR4, PT ;  /* 0x00000004ff007c0c */ /* 0x000fc8000bf05070 */
[----:B------:R-:W-:-:S13]  /*04b0*/  ISETP.NE.AND.EX P0, PT, RZ, UR5, PT, P0 ;  /* 0x00000005ff007c0c */ /* 0x000fda000bf05300 */
[----:B------:R-:W-:Y:S05]  /*04c0*/  @!P0 BRA `(.L_x_5) ;  /* 0x00000000000c8947 */ /* 0x000fea0003800000 */
[----:B------:R-:W0:Y:S02]  /*04d0*/  LDC.64 R8, c[0x0][0x608] ;  /* 0x00018200ff087b82 */ /* 0x000e240000000a00 */
[----:B0-----:R1:W5:Y:S01]  /*04e0*/  LDG.E R8, desc[UR12][R8.64] ;  /* 0x0000000c08087981 */ /* 0x001362000c1e1900 */
[----:B------:R-:W-:Y:S05]  /*04f0*/  BRA `(.L_x_4) ;  /* 0x0000000000047947 */ /* 0x000fea0003800000 */
.L_x_5:
[----:B------:R-:W0:Y:S02]  /*0500*/  LDC R8, c[0x0][0x600] ;  /* 0x00018000ff087b82 */ /* 0x000e240000000800 */
.L_x_4:
[----:B------:R-:W-:Y:S02]  /*0510*/  ULDC.64 UR4, c[0x0][0x620] ;  /* 0x0001880000047ab9 */ /* 0x000fe40000000a00 */
[----:B------:R-:W-:-:S04]  /*0520*/  ISETP.NE.U32.AND P0, PT, RZ, UR4, PT ;  /* 0x00000004ff007c0c */ /* 0x000fc8000bf05070 */
[----:B------:R-:W-:-:S13]  /*0530*/  ISETP.NE.AND.EX P0, PT, RZ, UR5, PT, P0 ;  /* 0x00000005ff007c0c */ /* 0x000fda000bf05300 */
[----:B------:R-:W-:Y:S05]  /*0540*/  @!P0 BRA `(.L_x_6) ;  /* 0x00000000001c8947 */ /* 0x000fea0003800000 */
[----:B--2---:R-:W2:Y:S02]  /*0550*/  LDC.64 R2, c[0x0][0x620] ;  /* 0x00018800ff027b82 */ /* 0x004ea40000000a00 */
[----:B--2---:R-:W2:Y:S02]  /*0560*/  LDG.E.64 R2, desc[UR12][R2.64] ;  /* 0x0000000c02027981 */ /* 0x004ea4000c1e1b00 */
[----:B--2---:R-:W-:-:S04]  /*0570*/  ISETP.NE.U32.AND P0, PT, R2, RZ, PT ;  /* 0x000000ff0200720c */ /* 0x004fc80003f05070 */
[----:B------:R-:W-:-:S13]  /*0580*/  ISETP.NE.AND.EX P0, PT, R3, RZ, PT, P0 ;  /* 0x000000ff0300720c */ /* 0x000fda0003f05300 */
[----:B------:R-:W-:Y:S05]  /*0590*/  @!P0 BRA `(.L_x_6) ;  /* 0x0000000000088947 */ /* 0x000fea0003800000 */
[----:B-1----:R4:W5:Y:S01]  /*05a0*/  LD.E R9, desc[UR12][R2.64] ;  /* 0x0000000c02097980 */ /* 0x002962000c101900 */
[----:B------:R-:W-:Y:S05]  /*05b0*/  BRA `(.L_x_7) ;  /* 0x0000000000207947 */ /* 0x000fea0003800000 */
.L_x_6:
[----:B------:R-:W-:Y:S02]  /*05c0*/  ULDC.64 UR4, c[0x0][0x610] ;  /* 0x0001840000047ab9 */ /* 0x000fe40000000a00 */
[----:B------:R-:W-:-:S04]  /*05d0*/  ISETP.NE.U32.AND P0, PT, RZ, UR4, PT ;  /* 0x00000004ff007c0c */ /* 0x000fc8000bf05070 */
[----:B------:R-:W-:-:S13]  /*05e0*/  ISETP.NE.AND.EX P0, PT, RZ, UR5, PT, P0 ;  /* 0x00000005ff007c0c */ /* 0x000fda000bf05300 */
[----:B------:R-:W-:Y:S05]  /*05f0*/  @!P0 BRA `(.L_x_8) ;  /* 0x00000000000c8947 */ /* 0x000fea0003800000 */
[----:B--2---:R-:W1:Y:S02]  /*0600*/  LDC.64 R2, c[0x0][0x610] ;  /* 0x00018400ff027b82 */ /* 0x004e640000000a00 */
[----:B-1----:R3:W5:Y:S01]  /*0610*/  LDG.E R9, desc[UR12][R2.64] ;  /* 0x0000000c02097981 */ /* 0x002762000c1e1900 */
[----:B------:R-:W-:Y:S05]  /*0620*/  BRA `(.L_x_7) ;  /* 0x0000000000047947 */ /* 0x000fea0003800000 */
.L_x_8:
[----:B-1----:R-:W1:Y:S02]  /*0630*/  LDC R9, c[0x0][0x604] ;  /* 0x00018100ff097b82 */ /* 0x002e640000000800 */
.L_x_7:
[----:B--234-:R-:W2:Y:S01]  /*0640*/  LDC R2, c[0x0][0x3e8] ;  /* 0x0000fa00ff027b82 */ /* 0x01cea20000000800 */
[----:B------:R-:W-:Y:S01]  /*0650*/  ULDC UR4, c[0x0][0x3dc] ;  /* 0x0000f70000047ab9 */ /* 0x000fe20000000800 */
[----:B------:R-:W-:Y:S01]  /*0660*/  ISETP.NE.AND P0, PT, R5, RZ, PT ;  /* 0x000000ff0500720c */ /* 0x000fe20003f05270 */
[----:B------:R-:W-:Y:S01]  /*0670*/  UIADD3 UR4, UR4, 0x1f, URZ ;  /* 0x0000001f04047890 */ /* 0x000fe2000fffe03f */
[----:B------:R-:W-:-:S03]  /*0680*/  ULDC.64 UR6, c[0x0][0x3e0] ;  /* 0x0000f80000067ab9 */ /* 0x000fc60000000a00 */
[----:B------:R-:W-:Y:S02]  /*0690*/  USHF.R.S32.HI UR5, URZ, 0x1f, UR4 ;  /* 0x0000001f3f057899 */ /* 0x000fe40008011404 */
[----:B------:R-:W-:Y:S02]  /*06a0*/  UIMAD UR6, UR7, UR6, URZ ;  /* 0x00000006070672a4 */ /* 0x000fe4000f8e023f */
[----:B------:R-:W-:-:S04]  /*06b0*/  ULEA.HI UR5, UR5, UR4, URZ, 0x5 ;  /* 0x0000000405057291 */ /* 0x000fc8000f8f283f */
[----:B------:R-:W-:Y:S01]  /*06c0*/  USHF.R.S32.HI UR15, URZ, 0x5, UR5 ;  /* 0x000000053f0f7899 */ /* 0x000fe20008011405 */
[----:B--2---:R-:W-:-:S05]  /*06d0*/  IMAD R2, R2, UR6, RZ ;  /* 0x0000000602027c24 */ /* 0x004fca000f8e02ff */
[----:B------:R-:W-:Y:S01]  /*06e0*/  IMAD R2, R2, UR15, RZ ;  /* 0x0000000f02027c24 */ /* 0x000fe2000f8e02ff */
[----:B------:R-:W-:Y:S06]  /*06f0*/  @!P0 BRA `(.L_x_9) ;  /* 0x0000008800588947 */ /* 0x000fec0003800000 */
[----:B------:R-:W-:-:S13]  /*0700*/  ISETP.NE.AND P0, PT, R5, 0x1, PT ;  /* 0x000000010500780c */ /* 0x000fda0003f05270 */
[----:B------:R-:W-:Y:S05]  /*0710*/  @P0 EXIT ;  /* 0x000000000000094d */ /* 0x000fea0003800000 */
[----:B------:R-:W-:Y:S01]  /*0720*/  ISETP.GE.AND P0, PT, R2, 0x1, PT ;  /* 0x000000010200780c */ /* 0x000fe20003f06270 */
[----:B------:R-:W-:Y:S01]  /*0730*/  UMOV UR4, URZ ;  /* 0x0000003f00047c82 */ /* 0x000fe20008000000 */
[----:B------:R-:W-:Y:S02]  /*0740*/  CS2R R86, SRZ ;  /* 0x0000000000567805 */ /* 0x000fe4000001ff00 */
[----:B------:R-:W-:Y:S02]  /*0750*/  CS2R R88, SRZ ;  /* 0x0000000000587805 */ /* 0x000fe4000001ff00 */
[----:B------:R-:W-:Y:S02]  /*0760*/  CS2R R90, SRZ ;  /* 0x00000000005a7805 */ /* 0x000fe4000001ff00 */
[----:B------:R-:W-:Y:S02]  /*0770*/  CS2R R92, SRZ ;  /* 0x00000000005c7805 */ /* 0x000fe4000001ff00 */
[----:B------:R-:W-:-:S02]  /*0780*/  CS2R R94, SRZ ;  /* 0x00000000005e7805 */ /* 0x000fc4000001ff00 */
[----:B------:R-:W-:Y:S02]  /*0790*/  CS2R R96, SRZ ;  /* 0x0000000000607805 */ /* 0x000fe4000001ff00 */
        /* <DEDUP_REMOVED lines=57> */
[----:B------:R-:W-:Y:S01]  /*0b30*/  CS2R R84, SRZ ;  /* 0x0000000000547805 */ /* 0x000fe2000001ff00 */
[----:B------:R-:W-:Y:S06]  /*0b40*/  @!P0 BRA `(.L_x_10) ;  /* 0x0000000000d88947 */ /* 0x000fec0003800000 */
[----:B------:R-:W-:-:S04]  /*0b50*/  LOP3.LUT R3, R0, 0x1, RZ, 0xfc, !PT ;  /* 0x0000000100037812 */ /* 0x000fc800078efcff */
[----:B------:R-:W-:-:S13]  /*0b60*/  ISETP.NE.AND P1, PT, R3, 0x3, PT ;  /* 0x000000030300780c */ /* 0x000fda0003f25270 */
[----:B------:R-:W-:Y:S05]  /*0b70*/  @!P1 BRA `(.L_x_11) ;  /* 0x0000000000049947 */ /* 0x000fea0003800000 */
[----:B------:R-:W-:Y:S01]  /*0b80*/  BPT.TRAP 0x1 ;  /* 0x000000040000795c */ /* 0x000fe20000300000 */
.L_x_11:
[----:B------:R-:W2:Y:S01]  /*0b90*/  S2UR UR5, SR_CgaCtaId ;  /* 0x00000000000579c3 */ /* 0x000ea20000008800 */
[----:B------:R-:W-:Y:S01]  /*0ba0*/  SHF.L.U32 R3, RZ, 0x1f, RZ ;  /* 0x0000001fff037819 */ /* 0x000fe200000006ff */
[----:B------:R-:W-:Y:S02]  /*0bb0*/  UMOV UR4, 0x400 ;  /* 0x0000040000047882 */ /* 0x000fe40000000000 */
[----:B--2---:R-:W-:-:S12]  /*0bc0*/  ULEA UR4, UR5, UR4, 0x18 ;  /* 0x0000000405047291 */ /* 0x004fd8000f8ec03f */
.L_x_12:
[----:B--2---:R-:W-:-:S04]  /*0bd0*/  IMAD.U32 R4, RZ, RZ, UR4 ;  /* 0x00000004ff047e24 */ /* 0x004fc8000f8e00ff */
[----:B------:R2:W3:Y:S03]  /*0be0*/  SYNCS.PHASECHK.TRANS64.TRYWAIT P1, [R4+URZ+0x38000], R3 ;  /* 0x03800003040075a7 */ /* 0x0004e6000802017f */
[----:B---3--:R-:W-:Y:S05]  /*0bf0*/  @!P1 NANOSLEEP.SYNCS 0x989680 ;  /* 0x009896800000995d */ /* 0x008fea0003900000 */
[----:B------:R-:W3:Y:S02]  /*0c00*/  @!P1 SYNCS.PHASECHK.TRANS64 P1, [R4+URZ+0x38000], R3 ;  /* 0x03800003040095a7 */ /* 0x000ee4000802007f */
[----:B---3--:R-:W-:Y:S05]  /*0c10*/  @!P1 BRA `(.L_x_12) ;  /* 0xfffffffc00ec9947 */ /* 0x008fea000383ffff */
[----:B------:R-:W-:Y:S01]  /*0c20*/  UIADD3 UR5, UR4, 0x1c000, URZ ;  /* 0x0001c00004057890 */ /* 0x000fe2000fffe03f */
[----:B------:R-:W-:Y:S01]  /*0c30*/  WARPGROUP.ARRIVE ;  /* 0x00000000000079c5 */ /* 0x000fe20000000000 */
[----:B------:R-:W-:Y:S02]  /*0c40*/  USHF.R.U32.HI UR4, URZ, 0x4, UR4 ;  /* 0x000000043f047899 */ /* 0x000fe40008011604 */
[----:B------:R-:W-:Y:S02]  /*0c50*/  USHF.R.U32.HI UR5, URZ, 0x4, UR5 ;  /* 0x000000043f057899 */ /* 0x000fe40008011605 */
[----:B------:R-:W-:Y:S02]  /*0c60*/  ULOP3.LUT UR4, UR4, 0x3fff, URZ, 0xc0, !UPT ;  /* 0x00003fff04047892 */ /* 0x000fe4000f8ec03f */
[----:B------:R-:W-:Y:S02]  /*0c70*/  ULOP3.LUT UR5, UR5, 0x3fff, URZ, 0xc0, !UPT ;  /* 0x00003fff05057892 */ /* 0x000fe4000f8ec03f */
[----:B------:R-:W-:-:S02]  /*0c80*/  ULOP3.LUT UR8, UR4, 0x10000, URZ, 0xfc, !UPT ;  /* 0x0001000004087892 */ /* 0x000fc4000f8efc3f */
[----:B------:R-:W-:Y:S01]  /*0c90*/  ULOP3.LUT UR9, UR5, 0x10000, URZ, 0xfc, !UPT ;  /* 0x0001000005097892 */ /* 0x000fe2000f8efc3f */
[----:B------:R-:W-:Y:S02]  /*0ca0*/  UMOV UR7, 0x40000040 ;  /* 0x4000004000077882 */ /* 0x000fe40000000000 */
[----:B------:R-:W-:Y:S02]  /*0cb0*/  UMOV UR5, 0x40000040 ;  /* 0x4000004000057882 */ /* 0x000fe40000000000 */
[----:B------:R-:W-:Y:S02]  /*0cc0*/  UMOV UR4, UR8 ;  /* 0x0000000800047c82 */ /* 0x000fe40008000000 */
[----:B------:R-:W-:Y:S02]  /*0cd0*/  UMOV UR6, UR9 ;  /* 0x0000000900067c82 */ /* 0x000fe40008000000 */
[----:B------:R-:W-:Y:S01]  /*0ce0*/  HGMMA.64x128x8.F32.TF32 R88, gdesc[UR4], RZ, !UPT ;  /* 0x05e00000045879f0 */ /* 0x000fe2000c7028ff */
[----:B------:R-:W-:Y:S01]  /*0cf0*/  UIADD3 UR4, UR8, 0x200, URZ ;  /* 0x0000020008047890 */ /* 0x000fe2000fffe03f */
[----:B------:R-:W-:-:S10]  /*0d00*/  UMOV UR5, 0x40000040 ;  /* 0x4000004000057882 */ /* 0x000fd40000000000 */
[----:B------:R-:W-:Y:S01]  /*0d10*/  HGMMA.64x128x8.F32.TF32 R24, gdesc[UR4], RZ, !UPT ;  /* 0x05e00000041879f0 */ /* 0x000fe2000c7028ff */
[----:B------:R-:W-:Y:S02]  /*0d20*/  UIADD3 UR4, UR8, 0x2, URZ ;  /* 0x0000000208047890 */ /* 0x000fe4000fffe03f */
[----:B------:R-:W-:Y:S01]  /*0d30*/  UIADD3 UR6, UR9, 0x2, URZ ;  /* 0x0000000209067890 */ /* 0x000fe2000fffe03f */
[----:B------:R-:W-:Y:S01]  /*0d40*/  UMOV UR5, 0x40000040 ;  /* 0x4000004000057882 */ /* 0x000fe20000000000 */
[----:B------:R-:W-:-:S07]  /*0d50*/  UMOV UR7, 0x40000040 ;  /* 0x4000004000077882 */ /* 0x000fce0000000000 */
[----:B------:R-:W-:Y:S01]  /*0d60*/  HGMMA.64x128x8.F32.TF32 R88, gdesc[UR4], R88 ;  /* 0x05e00000045879f0 */ /* 0x000fe20008702858 */
[----:B------:R-:W-:Y:S01]  /*0d70*/  UIADD3 UR4, UR8, 0x202, URZ ;  /* 0x0000020208047890 */ /* 0x000fe2000fffe03f */
[----:B------:R-:W-:-:S10]  /*0d80*/  UMOV UR5, 0x40000040 ;  /* 0x4000004000057882 */ /* 0x000fd40000000000 */
[----:B------:R-:W-:Y:S01]  /*0d90*/  HGMMA.64x128x8.F32.TF32 R24, gdesc[UR4], R24 ;  /* 0x05e00000041879f0 */ /* 0x000fe20008702818 */
        /* <DEDUP_REMOVED lines=15> */
[----:B------:R-:W-:Y:S01]  /*0e90*/  HGMMA.64x128x8.F32.TF32 R24, gdesc[UR4], R24, gsb0 ;  /* 0x05e00000041879f0 */ /* 0x000fe20008002818 */
[----:B------:R-:W-:-:S05]  /*0ea0*/  UMOV UR4, 0x1 ;  /* 0x0000000100047882 */ /* 0x000fca0000000000 */
.L_x_10:
[----:B--2---:R-:W-:-:S05]  /*0eb0*/  VIMNMX R3, R2, 0x1, PT ;  /* 0x0000000102037848 */ /* 0x004fca0003fe0100 */
[----:B------:R-:W-:-:S05]  /*0ec0*/  IMAD.IADD R5, R2, 0x1, -R3 ;  /* 0x0000000102057824 */ /* 0x000fca00078e0a03 */
[----:B------:R-:W-:-:S13]  /*0ed0*/  ISETP.GE.AND P1, PT, R5, 0x1, PT ;  /* 0x000000010500780c */ /* 0x000fda0003f26270 */
[----:B------:R-:W-:Y:S05]  /*0ee0*/  @!P1 BRA `(.L_x_13) ;  /* 0x0000000400489947 */ /* 0x000fea0003800000 */
[----:B------:R-:W2:Y:S01]  /*0ef0*/  S2UR UR5, SR_CgaCtaId ;  /* 0x00000000000579c3 */ /* 0x000ea20000008800 */
[----:B------:R-:W-:Y:S01]  /*0f00*/  UMOV UR6, 0x400 ;  /* 0x0000040000067882 */ /* 0x000fe20000000000 */
[----:B------:R-:W-:Y:S01]  /*0f10*/  LOP3.LUT R7, R0, 0x1, RZ, 0xfc, !PT ;  /* 0x0000000100077812 */ /* 0x000fe200078efcff */
[----:B------:R-:W-:Y:S01]  /*0f20*/  IMAD.MOV.U32 R6, RZ, RZ, RZ ;  /* 0x000000ffff067224 */ /* 0x000fe200078e00ff */
[----:B------:R-:W-:Y:S01]  /*0f30*/  UISETP.NE.U32.AND UP0, UPT, UR4, URZ, UPT ;  /* 0x0000003f0400728c */ /* 0x000fe2000bf05070 */
[----:B------:R-:W-:Y:S01]  /*0f40*/  IMAD.MOV.U32 R2, RZ, RZ, R5 ;  /* 0x000000ffff027224 */ /* 0x000fe200078e0005 */
[----:B--2---:R-:W-:-:S04]  /*0f50*/  ULEA UR6, UR5, UR6, 0x18 ;  /* 0x0000000605067291 */ /* 0x004fc8000f8ec03f */
[----:B------:R-:W-:Y:S02]  /*0f60*/  UIADD3 UR7, UR6, 0x1c000, URZ ;  /* 0x0001c00006077890 */ /* 0x000fe4000fffe03f */
[----:B------:R-:W-:Y:S02]  /*0f70*/  USHF.R.U32.HI UR5, URZ, 0x4, UR6 ;  /* 0x000000043f057899 */ /* 0x000fe40008011606 */
[----:B------:R-:W-:Y:S02]  /*0f80*/  USHF.R.U32.HI UR7, URZ, 0x4, UR7 ;  /* 0x000000043f077899 */ /* 0x000fe40008011607 */
[----:B------:R-:W-:Y:S02]  /*0f90*/  ULOP3.LUT UR5, UR5, 0x3fff, URZ, 0xc0, !UPT ;  /* 0x00003fff05057892 */ /* 0x000fe4000f8ec03f */
[----:B------:R-:W-:Y:S02]  /*0fa0*/  ULOP3.LUT UR8, UR7, 0x3fff, URZ, 0xc0, !UPT ;  /* 0x00003fff07087892 */ /* 0x000fe4000f8ec03f */
[----:B------:R-:W-:-:S02]  /*0fb0*/  ULOP3.LUT UR7, UR5, 0x10000, URZ, 0xfc, !UPT ;  /* 0x0001000005077892 */ /* 0x000fc4000f8efc3f */
[----:B------:R-:W-:Y:S01]  /*0fc0*/  ULOP3.LUT UR16, UR8, 0x10000, URZ, 0xfc, !UPT ;  /* 0x0001000008107892 */ /* 0x000fe2000f8efc3f */
[----:B------:R-:W-:-:S11]  /*0fd0*/  UMOV UR5, URZ ;  /* 0x0000003f00057c82 */ /* 0x000fd60008000000 */
.L_x_18:
[----:B------:R-:W-:-:S13]  /*0fe0*/  ISETP.NE.AND P2, PT, R7, 0x3, PT ;  /* 0x000000030700780c */ /* 0x000fda0003f45270 */
[----:B--2---:R-:W-:Y:S05]  /*0ff0*/  @!P2 BRA `(.L_x_14) ;  /* 0x000000000004a947 */ /* 0x004fea0003800000 */
[----:B------:R-:W-:Y:S01]  /*1000*/  BPT.TRAP 0x1 ;  /* 0x000000040000795c */ /* 0x000fe20000300000 */
.L_x_14:
[----:B------:R-:W-:Y:S01]  /*1010*/  SHF.L.U32 R3, R6, 0x1f, RZ ;  /* 0x0000001f06037819 */ /* 0x000fe200000006ff */
[----:B------:R-:W-:-:S12]  /*1020*/  ULEA UR8, UR4, UR6, 0x3 ;  /* 0x0000000604087291 */ /* 0x000fd8000f8e183f */
.L_x_15:
[----:B--2---:R-:W-:-:S04]  /*1030*/  IMAD.U32 R4, RZ, RZ, UR8 ;  /* 0x00000008ff047e24 */ /* 0x004fc8000f8e00ff */
[----:B------:R2:W3:Y:S03]  /*1040*/  SYNCS.PHASECHK.TRANS64.TRYWAIT P1, [R4+URZ+0x38000], R3 ;  /* 0x03800003040075a7 */ /* 0x0004e6000802017f */
[----:B---3--:R-:W-:Y:S05]  /*1050*/  @!P1 NANOSLEEP.SYNCS 0x989680 ;  /* 0x009896800000995d */ /* 0x008fea0003900000 */
[----:B------:R-:W3:Y:S02]  /*1060*/  @!P1 SYNCS.PHASECHK.TRANS64 P1, [R4+URZ+0x38000], R3 ;  /* 0x03800003040095a7 */ /* 0x000ee4000802007f */
[----:B---3--:R-:W-:Y:S05]  /*1070*/  @!P1 BRA `(.L_x_15) ;  /* 0xfffffffc00ec9947 */ /* 0x008fea000383ffff */
[----:B------:R-:W-:Y:S01]  /*1080*/  ULEA UR14, UR4, UR7, 0xa ;  /* 0x00000007040e7291 */ /* 0x000fe2000f8e503f */
[----:B------:R-:W-:Y:S01]  /*1090*/  WARPGROUP.ARRIVE ;  /* 0x00000000000079c5 */ /* 0x000fe20000000000 */
[----:B------:R-:W-:Y:S01]  /*10a0*/  ULEA UR15, UR4, UR16, 0xa ;  /* 0x00000010040f7291 */ /* 0x000fe2000f8e503f */
[----:B------:R-:W-:Y:S01]  /*10b0*/  UMOV UR9, 0x40000040 ;  /* 0x4000004000097882 */ /* 0x000fe20000000000 */
[----:B------:R-:W-:-:S03]  /*10c0*/  UMOV UR11, 0x40000040 ;  /* 0x40000040000b7882 */ /* 0x000fc60000000000 */
[----:B------:R-:W-:Y:S02]  /*10d0*/  UMOV UR8, UR14 ;  /* 0x0000000e00087c82 */ /* 0x000fe40008000000 */
[----:B------:R-:W-:Y:S02]  /*10e0*/  UMOV UR10, UR15 ;  /* 0x0000000f000a7c82 */ /* 0x000fe40008000000 */
[----:B------:R-:W-:Y:S01]  /*10f0*/  HGMMA.64x128x8.F32.TF32 R88, gdesc[UR8], R88, UP0 ;  /* 0x05e00000085879f0 */ /* 0x000fe2000bf02858 */
[----:B------:R-:W-:Y:S01]  /*1100*/  UIADD3 UR8, UR14, 0x200, URZ ;  /* 0x000002000e087890 */ /* 0x000fe2000fffe03f */
[----:B------:R-:W-:-:S10]  /*1110*/  UMOV UR9, 0x40000040 ;  /* 0x4000004000097882 */ /* 0x000fd40000000000 */
[----:B------:R-:W-:Y:S01]  /*1120*/  HGMMA.64x128x8.F32.TF32 R24, gdesc[UR8], R24, UP0 ;  /* 0x05e00000081879f0 */ /* 0x000fe2000bf02818 */
        /* <DEDUP_REMOVED lines=23> */
[----:B------:R-:W-:Y:S03]  /*12a0*/  HGMMA.64x128x8.F32.TF32 R24, gdesc[UR8], R24, gsb0 ;  /* 0x05e00000081879f0 */ /* 0x000fe60008002818 */
[----:B------:R-:W-:Y:S02]  /*12b0*/  WARPGROUP.DEPBAR.LE gsb0, 0x1 ;  /* 0x00008000000079c5 */ /* 0x000fe40000010100 */
[----:B------:R-:W-:Y:S05]  /*12c0*/  @!P2 BRA `(.L_x_16) ;  /* 0x000000000004a947 */ /* 0x000fea0003800000 */
[----:B------:R-:W-:Y:S01]  /*12d0*/  BPT.TRAP 0x1 ;  /* 0x000000040000795c */ /* 0x000fe20000300000 */
.L_x_16:
[----:B------:R-:W-:Y:S01]  /*12e0*/  ULEA UR8, UR5, UR6, 0x3 ;  /* 0x0000000605087291 */ /* 0x000fe2000f8e183f */
[----:B------:R-:W-:-:S03]  /*12f0*/  ISETP.GT.U32.AND P1, PT, R0, 0x1, PT ;  /* 0x000000010000780c */ /* 0x000fc60003f24070 */
[----:B------:R-:W-:-:S04]  /*1300*/  UIADD3 UR8, UR8, 0x38038, URZ ;  /* 0x0003803808087890 */ /* 0x000fc8000fffe03f */
[----:B------:R-:W-:-:S09]  /*1310*/  UPRMT UR8, URZ, 0x654, UR8 ;  /* 0x000006543f087896 */ /* 0x000fd20008000008 */
[----:B------:R-:W-:Y:S01]  /*1320*/  SYNCS.ARRIVE.TRANS64.RED.A1T0 RZ, [UR8], RZ ;  /* 0x000000ffffff79a7 */ /* 0x000fe20008100408 */
[----:B------:R-:W-:Y:S05]  /*1330*/  @P1 BRA `(.L_x_17) ;  /* 0x0000000000041947 */ /* 0x000fea0003800000 */
[----:B------:R-:W-:Y:S01]  /*1340*/  BPT.TRAP 0x1 ;  /* 0x000000040000795c */ /* 0x000fe20000300000 */
.L_x_17:
[----:B------:R-:W-:Y:S01]  /*1350*/  UIADD3 UR4, UR4, 0x1, URZ ;  /* 0x0000000104047890 */ /* 0x000fe2000fffe03f */
[C---:B------:R-:W-:Y:S01]  /*1360*/  ISETP.GT.AND P1, PT, R2.reuse, 0x1, PT ;  /* 0x000000010200780c */ /* 0x040fe20003f24270 */
[----:B------:R-:W-:Y:S01]  /*1370*/  UIADD3 UR5, UR5, 0x1, URZ ;  /* 0x0000000105057890 */ /* 0x000fe2000fffe03f */
[----:B------:R-:W-:Y:S01]  /*1380*/  VIADD R2, R2, 0xffffffff ;  /* 0xffffffff02027836 */ /* 0x000fe20000000000 */
[----:B------:R-:W-:Y:S02]  /*1390*/  UISETP.NE.AND UP0, UPT, UR4, 0x7, UPT ;  /* 0x000000070400788c */ /* 0x000fe4000bf05270 */
[----:B------:R-:W-:Y:S02]  /*13a0*/  UISETP.NE.AND UP1, UPT, UR5, 0x7, UPT ;  /* 0x000000070500788c */ /* 0x000fe4000bf25270 */
[----:B------:R-:W-:Y:S02]  /*13b0*/  USEL UR8, URZ, 0x1, UP0 ;  /* 0x000000013f087887 */ /* 0x000fe40008000000 */
[----:B------:R-:W-:-:S02]  /*13c0*/  USEL UR4, UR4, URZ, UP0 ;  /* 0x0000003f04047287 */ /* 0x000fc40008000000 */
[----:B------:R-:W-:Y:S02]  /*13d0*/  USEL UR5, UR5, URZ, UP1 ;  /* 0x0000003f05057287 */ /* 0x000fe40008800000 */
[----:B------:R-:W-:Y:S01]  /*13e0*/  UPLOP3.LUT UP0, UPT, UPT, UPT, UPT, 0x80, 0x0 ;  /* 0x000000000000789c */ /* 0x000fe20003f0f070 */
[----:B------:R-:W-:Y:S01]  /*13f0*/  LOP3.LUT R6, R6, UR8, RZ, 0x3c, !PT ;  /* 0x0000000806067c12 */ /* 0x000fe2000f8e3cff */
[----:B------:R-:W-:Y:S09]  /*1400*/  @P1 BRA `(.L_x_18) ;  /* 0xfffffff800f41947 */ /* 0x000ff2000383ffff */
.L_x_13:
[----:B------:R-:W-:Y:S02]  /*1410*/  WARPGROUP.DEPBAR.LE gsb0, 0x0 ;  /* 0x00008000000079c5 */ /* 0x000fe40000010000 */
[----:B------:R-:W-:Y:S05]  /*1420*/  @!P0 BRA `(.L_x_19) ;  /* 0x00000000004c8947 */ /* 0x000fea0003800000 */
[----:B------:R-:W-:-:S04]  /*1430*/  LOP3.LUT R2, R0, 0x1, RZ, 0xfc, !PT ;  /* 0x0000000100027812 */ /* 0x000fc800078efcff */
[----:B------:R-:W-:-:S13]  /*1440*/  ISETP.NE.AND P0, PT, R2, 0x3, PT ;  /* 0x000000030200780c */ /* 0x000fda0003f05270 */
[----:B------:R-:W-:Y:S05]  /*1450*/  @!P0 BRA `(.L_x_20) ;  /* 0x0000000000048947 */ /* 0x000fea0003800000 */
[----:B------:R-:W-:Y:S01]  /*1460*/  BPT.TRAP 0x1 ;  /* 0x000000040000795c */ /* 0x000fe20000300000 */
.L_x_20:
[----:B--2---:R-:W2:Y:S01]  /*1470*/  S2R R4, SR_CgaCtaId ;  /* 0x0000000000047919 */ /* 0x004ea20000008800 */
[----:B------:R-:W-:Y:S01]  /*1480*/  IMAD.WIDE.U32 R2, R5, 0x24924925, RZ ;  /* 0x2492492505027825 */ /* 0x000fe200078e00ff */
[----:B------:R-:W-:-:S03]  /*1490*/  ISETP.GT.U32.AND P0, PT, R0, 0x1, PT ;  /* 0x000000010000780c */ /* 0x000fc60003f04070 */
[----:B------:R-:W-:-:S05]  /*14a0*/  IMAD.IADD R2, R5, 0x1, -R3 ;  /* 0x0000000105027824 */ /* 0x000fca00078e0a03 */
[----:B------:R-:W-:Y:S02]  /*14b0*/  LEA.HI R2, R2, R3, RZ, 0x1f ;  /* 0x0000000302027211 */ /* 0x000fe400078ff8ff */
[----:B------:R-:W-:Y:S02]  /*14c0*/  MOV R3, 0x400 ;  /* 0x0000040000037802 */ /* 0x000fe40000000f00 */
[----:B------:R-:W-:-:S05]  /*14d0*/  SHF.R.U32.HI R2, RZ, 0x2, R2 ;  /* 0x00000002ff027819 */ /* 0x000fca0000011602 */
[----:B------:R-:W-:Y:S01]  /*14e0*/  IMAD R2, R2, -0x7, R5 ;  /* 0xfffffff902027824 */ /* 0x000fe200078e0205 */
[----:B--2---:R-:W-:-:S05]  /*14f0*/  LEA R3, R4, R3, 0x18 ;  /* 0x0000000304037211 */ /* 0x004fca00078ec0ff */
[----:B------:R-:W-:-:S04]  /*1500*/  IMAD R2, R2, 0x8, R3 ;  /* 0x0000000802027824 */ /* 0x000fc800078e0203 */
[----:B------:R-:W-:-:S05]  /*1510*/  VIADD R2, R2, 0x38038 ;  /* 0x0003803802027836 */ /* 0x000fca0000000000 */
[----:B------:R-:W-:-:S04]  /*1520*/  PRMT R2, RZ, 0x654, R2 ;  /* 0x00000654ff027816 */ /* 0x000fc80000000002 */
[----:B------:R3:W-:Y:S01]  /*1530*/  SYNCS.ARRIVE.TRANS64.RED.A1T0 RZ, [R2+URZ], RZ ;  /* 0x000000ff02ff79a7 */ /* 0x0007e2000810043f */
[----:B------:R-:W-:Y:S05]  /*1540*/  @P0 BRA `(.L_x_19) ;  /* 0x0000000000040947 */ /* 0x000fea0003800000 */
[----:B------:R-:W-:Y:S01]  /*1550*/  BPT.TRAP 0x1 ;  /* 0x000000040000795c */ /* 0x000fe20000300000 */
.L_x_19:
[----:B--2---:R-:W2:Y:S01]  /*1560*/  S2R R3, SR_TID.X ;  /* 0x0000000000037919 */ /* 0x004ea20000002100 */
[----:B------:R-:W-:Y:S01]  /*1570*/  ULDC.64 UR4, c[0x0][0x280] ;  /* 0x0000a00000047ab9 */ /* 0x000fe20000000a00 */
[----:B------:R-:W4:Y:S01]  /*1580*/  S2R R6, SR_CTAID.Y ;  /* 0x0000000000067919 */ /* 0x000f220000002600 */
[----:B------:R-:W0:Y:S01]  /*1590*/  S2R R15, SR_CTAID.X ;  /* 0x00000000000f7919 */ /* 0x000e220000002500 */
[----:B--2---:R-:W-:-:S04]  /*15a0*/  SHF.R.S32.HI R0, RZ, 0x1f, R3 ;  /* 0x0000001fff007819 */ /* 0x004fc80000011403 */
[----:B------:R-:W-:Y:S01]  /*15b0*/  LEA.HI R0, R0, R3, RZ, 0x7 ;  /* 0x0000000300007211 */ /* 0x000fe200078f38ff */
[----:B----4-:R-:W-:-:S03]  /*15c0*/  IMAD.SHL.U32 R6, R6, 0x80, RZ ;  /* 0x0000008006067824 */ /* 0x010fc600078e00ff */
[----:B------:R-:W-:Y:S01]  /*15d0*/  LOP3.LUT R0, R0, 0xffffff80, RZ, 0xc0, !PT ;  /* 0xffffff8000007812 */ /* 0x000fe200078ec0ff */
[----:B0-----:R-:W-:Y:S01]  /*15e0*/  IMAD.SHL.U32 R4, R15, 0x80, RZ ;  /* 0x000000800f047824 */ /* 0x001fe200078e00ff */
[----:B------:R-:W-:-:S03]  /*15f0*/  ISETP.GE.AND P0, PT, R6, UR5, PT ;  /* 0x0000000506007c0c */ /* 0x000fc6000bf06270 */
[----:B------:R-:W-:Y:S01]  /*1600*/  IMAD.IADD R0, R3, 0x1, -R0 ;  /* 0x0000000103007824 */ /* 0x000fe200078e0a00 */
[----:B------:R-:W-:-:S04]  /*1610*/  ISETP.GE.OR P0, PT, R4, UR4, P0 ;  /* 0x0000000404007c0c */ /* 0x000fc80008706670 */
[----:B------:R-:W-:-:S04]  /*1620*/  SHF.R.S32.HI R3, RZ, 0x1f, R0 ;  /* 0x0000001fff037819 */ /* 0x000fc80000011400 */
[----:B---3--:R-:W-:-:S04]  /*1630*/  LEA.HI R2, R3, R0, RZ, 0x2 ;  /* 0x0000000003027211 */ /* 0x008fc800078f10ff */
[--C-:B------:R-:W-:Y:S02]  /*1640*/  SHF.R.S32.HI R10, RZ, 0x2, R2.reuse ;  /* 0x00000002ff0a7819 */ /* 0x100fe40000011402 */
[----:B------:R-:W-:-:S04]  /*1650*/  SHF.R.S32.HI R5, RZ, 0x1f, R2 ;  /* 0x0000001fff057819 */ /* 0x000fc80000011402 */
[----:B------:R-:W-:-:S04]  /*1660*/  LEA.HI R5, R5, R10, RZ, 0x3 ;  /* 0x0000000a05057211 */ /* 0x000fc800078f18ff */
[----:B------:R-:W-:Y:S01]  /*1670*/  LOP3.LUT R11, R5, 0xfffffff8, RZ, 0xc0, !PT ;  /* 0xfffffff8050b7812 */ /* 0x000fe200078ec0ff */
[----:B------:R-:W-:Y:S06]  /*1680*/  @P0 EXIT ;  /* 0x000000000000094d */ /* 0x000fec0003800000 */
[----:B------:R-:W0:Y:S01]  /*1690*/  LDC.64 R16, c[0x0][0x658] ;  /* 0x00019600ff107b82 */ /* 0x000e220000000a00 */
[----:B------:R-:W-:Y:S01]  /*16a0*/  IMAD.IADD R10, R10, 0x1, -R11 ;  /* 0x000000010a0a7824 */ /* 0x000fe200078e0a0b */
[----:B------:R-:W-:Y:S02]  /*16b0*/  LOP3.LUT R5, R2, 0x7ffffffc, RZ, 0xc0, !PT ;  /* 0x7ffffffc02057812 */ /* 0x000fe400078ec0ff */
[----:B------:R-:W-:Y:S02]  /*16c0*/  LEA.HI R3, R3, R0, RZ, 0x5 ;  /* 0x0000000003037211 */ /* 0x000fe400078f28ff */
[----:B------:R-:W-:Y:S01]  /*16d0*/  SHF.R.S32.HI R11, RZ, 0x1f, R10 ;  /* 0x0000001fff0b7819 */ /* 0x000fe2000001140a */
[----:B------:R-:W-:Y:S01]  /*16e0*/  IMAD.IADD R5, R0, 0x1, -R5 ;  /* 0x0000000100057824 */ /* 0x000fe200078e0a05 */
[----:B------:R-:W-:Y:S02]  /*16f0*/  SHF.R.S32.HI R13, RZ, 0x5, R3 ;  /* 0x00000005ff0d7819 */ /* 0x000fe40000011403 */
[----:B-1---5:R-:W-:Y:S01]  /*1700*/  FSETP.NEU.AND P1, PT, R9, RZ, PT ;  /* 0x000000ff0900720b */ /* 0x022fe20003f2d000 */
[----:B------:R-:W-:-:S02]  /*1710*/  IMAD.SHL.U32 R7, R5, 0x2, RZ ;  /* 0x0000000205077824 */ /* 0x000fc400078e00ff */
[----:B------:R-:W-:-:S03]  /*1720*/  IMAD.WIDE R2, R15, 0x80, R10 ;  /* 0x000000800f027825 */ /* 0x000fc600078e020a */
[----:B------:R-:W-:Y:S01]  /*1730*/  SHF.R.S32.HI R11, RZ, 0x1f, R7 ;  /* 0x0000001fff0b7819 */ /* 0x000fe20000011407 */
[C---:B------:R-:W-:Y:S01]  /*1740*/  IMAD R5, R13.reuse, -0x10, -R4 ;  /* 0xfffffff00d057824 */ /* 0x040fe200078e0a04 */
[C---:B------:R-:W-:Y:S01]  /*1750*/  IADD3 R4, P0, R6.reuse, R7, RZ ;  /* 0x0000000706047210 */ /* 0x040fe20007f1e0ff */
[----:B------:R-:W-:Y:S01]  /*1760*/  IMAD.WIDE R2, R13, 0x10, R2 ;  /* 0x000000100d027825 */ /* 0x000fe200078e0202 */
[----:B------:R-:W-:Y:S02]  /*1770*/  IADD3 R0, -R7, UR5, -R6 ;  /* 0x0000000507007c10 */ /* 0x000fe4000fffe906 */
[----:B------:R-:W-:Y:S02]  /*1780*/  IADD3 R10, R5, UR4, -R10 ;  /* 0x00000004050a7c10 */ /* 0x000fe4000fffe80a */
[----:B------:R-:W-:Y:S01]  /*1790*/  LEA.HI.X.SX32 R5, R6, R11, 0x1, P0 ;  /* 0x0000000b06057211 */ /* 0x000fe200000f0eff */
[-C--:B0-----:R-:W-:Y:S01]  /*17a0*/  IMAD R6, R3, R16.reuse, RZ ;  /* 0x0000001003067224 */ /* 0x081fe200078e02ff */
[----:B------:R-:W-:Y:S01]  /*17b0*/  ISETP.GT.AND P3, PT, R10, RZ, PT ;  /* 0x000000ff0a00720c */ /* 0x000fe20003f64270 */
[C---:B------:R-:W-:Y:S01]  /*17c0*/  IMAD.SHL.U32 R19, R16.reuse, 0x8, RZ ;  /* 0x0000000810137824 */ /* 0x040fe200078e00ff */
[----:B------:R-:W-:Y:S01]  /*17d0*/  SHF.L.U64.HI R18, R16, 0x3, R17 ;  /* 0x0000000310127819 */ /* 0x000fe20000010211 */
[----:B------:R-:W-:Y:S01]  /*17e0*/  IMAD.WIDE.U32 R14, R2, R16, R4 ;  /* 0x00000010020e7225 */ /* 0x000fe200078e0004 */
[----:B------:R-:W-:-:S02]  /*17f0*/  SHF.L.U64.HI R11, R16, 0x6, R17 ;  /* 0x00000006100b7819 */ /* 0x000fc40000010211 */
[----:B------:R-:W-:Y:S01]  /*1800*/  ISETP.GT.AND P0, PT, R0, RZ, P3 ;  /* 0x000000ff0000720c */ /* 0x000fe20001f04270 */
[----:B------:R-:W-:Y:S02]  /*1810*/  IMAD R7, R2, R17, R6 ;  /* 0x0000001102077224 */ /* 0x000fe400078e0206 */
[----:B------:R-:W-:Y:S02]  /*1820*/  IMAD.SHL.U32 R16, R16, 0x40, RZ ;  /* 0x0000004010107824 */ /* 0x000fe400078e00ff */
[----:B------:R-:W-:Y:S01]  /*1830*/  IMAD.IADD R17, R15, 0x1, R7 ;  /* 0x000000010f117824 */ /* 0x000fe200078e0207 */
[----:B------:R-:W-:Y:S07]  /*1840*/  @!P1 BRA `(.L_x_21) ;  /* 0x0000005000d09947 */ /* 0x000fee0003800000 */
[----:B------:R-:W-:Y:S01]  /*1850*/  ULDC.64 UR6, c[0x0][0x630] ;  /* 0x00018c0000067ab9 */ /* 0x000fe20000000a00 */
[----:B------:R-:W-:Y:S01]  /*1860*/  ULDC.64 UR8, c[0x0][0x628] ;  /* 0x00018a0000087ab9 */ /* 0x000fe20000000a00 */
[----:B------:R-:W-:Y:S01]  /*1870*/  IMAD R13, R3, UR6, RZ ;  /* 0x00000006030d7c24 */ /* 0x000fe2000f8e02ff */
[----:B------:R-:W-:Y:S01]  /*1880*/  ULDC.64 UR4, c[0x0][0x650] ;  /* 0x0001940000047ab9 */ /* 0x000fe20000000a00 */
[----:B------:R-:W-:-:S04]  /*1890*/  IMAD.WIDE.U32 R6, R2, UR6, R4 ;  /* 0x0000000602067c25 */ /* 0x000fc8000f8e0004 */
[----:B------:R-:W-:Y:S01]  /*18a0*/  IMAD R153, R2, UR7, R13 ;  /* 0x0000000702997c24 */ /* 0x000fe2000f8e020d */
[----:B------:R-:W-:-:S03]  /*18b0*/  LEA R12, P1, R6, UR8, 0x2 ;  /* 0x00000008060c7c11 */ /* 0x000fc6000f8210ff */
[----:B------:R-:W-:-:S05]  /*18c0*/  IMAD.IADD R7, R7, 0x1, R153 ;  /* 0x0000000107077824 */ /* 0x000fca00078e0299 */
[----:B------:R-:W-:-:S05]  /*18d0*/  LEA.HI.X R13, R6, UR9, R7, 0x2, P1 ;  /* 0x00000009060d7c11 */ /* 0x000fca00088f1407 */
[----:B------:R-:W2:Y:S01]  /*18e0*/  @P0 LDG.E.LTC128B R15, desc[UR12][R12.64] ;  /* 0x0000000c0c0f0981 */ /* 0x000ea2000c1e1920 */
[----:B------:R-:W-:Y:S01]  /*18f0*/  ISETP.GT.AND P1, PT, R0, 0x1, P3 ;  /* 0x000000010000780c */ /* 0x000fe20001f24270 */
[----:B------:R-:W-:Y:S01]  /*1900*/  BSSY B0, `(.L_x_22) ;  /* 0x000000b000007945 */ /* 0x000fe20003800000 */
[----:B--2---:R-:W-:-:S05]  /*1910*/  LOP3.LUT R6, R15, 0xffffe000, RZ, 0xc0, !PT ;  /* 0xffffe0000f067812 */ /* 0x004fca00078ec0ff */
[----:B------:R-:W-:Y:S01]  /*1920*/  FMUL R7, R6, R9 ;  /* 0x0000000906077220 */ /* 0x000fe20000400000 */
[----:B------:R-:W-:-:S03]  /*1930*/  LEA R6, P2, R14, UR4, 0x2 ;  /* 0x000000040e067c11 */ /* 0x000fc6000f8410ff */
[----:B------:R-:W-:Y:S01]  /*1940*/  FFMA R21, R88, R8, R7 ;  /* 0x0000000858157223 */ /* 0x000fe20000000007 */
[----:B------:R-:W-:Y:S01]  /*1950*/  LEA.HI.X R7, R14, UR5, R17, 0x2, P2 ;  /* 0x000000050e077c11 */ /* 0x000fe200090f1411 */
[----:B------:R-:W-:-:S03]  /*1960*/  IMAD.MOV.U32 R17, RZ, RZ, R15 ;  /* 0x000000ffff117224 */ /* 0x000fc600078e000f */
[----:B------:R-:W-:-:S05]  /*1970*/  F2FP.TF32.F32.PACK_B R21, R21 ;  /* 0x00000015ff15723e */ /* 0x000fca00024050ff */
[----:B------:R0:W-:Y:S01]  /*1980*/  @P0 STG.E desc[UR12][R6.64], R21 ;  /* 0x0000001506000986 */ /* 0x0001e2000c10190c */
[----:B------:R-:W-:Y:S05]  /*1990*/  @!P1 BRA `(.L_x_23) ;  /* 0x0000000000049947 */ /* 0x000fea0003800000 */
[----:B------:R1:W5:Y:S02]  /*19a0*/  LDG.E.LTC128B R17, desc[UR12][R12.64+0x4] ;  /* 0x0000040c0c117981 */ /* 0x000364000c1e1920 */
.L_x_23:
[----:B------:R-:W-:Y:S05]  /*19b0*/  BSYNC B0 ;  /* 0x0000000000007941 */ /* 0x000fea0003800000 */
.L_x_22:
[----:B------:R-:W-:Y:S01]  /*19c0*/  USHF.L.U32 UR4, UR6, 0x3, URZ ;  /* 0x0000000306047899 */ /* 0x000fe2000800063f */
[----:B-----5:R-:W-:Y:S01]  /*19d0*/  LOP3.LUT R22, R17, 0xffffe000, RZ, 0xc0, !PT ;  /* 0xffffe00011167812 */ /* 0x020fe200078ec0ff */
[----:B------:R-:W-:Y:S01]  /*19e0*/  USHF.L.U64.HI UR5, UR6, 0x3, UR7 ;  /* 0x0000000306057899 */ /* 0x000fe20008010207 */
[----:B------:R-:W-:Y:S01]  /*19f0*/  ISETP.GT.AND P0, PT, R10, 0x8, PT ;  /* 0x000000080a00780c */ /* 0x000fe20003f04270 */
[----:B------:R-:W-:Y:S02]  /*1a00*/  IMAD.MOV.U32 R88, RZ, RZ, R17 ;  /* 0x000000ffff587224 */ /* 0x000fe400078e0011 */
[----:B------:R-:W-:Y:S02]  /*1a10*/  IMAD.U32 R14, RZ, RZ, UR4 ;  /* 0x00000004ff0e7e24 */ /* 0x000fe4000f8e00ff */
[----:B------:R-:W-:Y:S01]  /*1a20*/  FMUL R22, R22, R9 ;  /* 0x0000000916167220 */ /* 0x000fe20000400000 */
[----:B------:R-:W-:Y:S01]  /*1a30*/  IMAD.U32 R15, RZ, RZ, UR5 ;  /* 0x00000005ff0f7e24 */ /* 0x000fe2000f8e00ff */
[----:B------:R-:W-:-:S02]  /*1a40*/  ISETP.GT.AND P2, PT, R0, RZ, P0 ;  /* 0x000000ff0000720c */ /* 0x000fc40000744270 */
[----:B------:R-:W-:Y:S01]  /*1a50*/  FFMA R89, R89, R8, R22 ;  /* 0x0000000859597223 */ /* 0x000fe20000000016 */
[----:B0-----:R-:W-:-:S04]  /*1a60*/  IMAD.WIDE.U32 R20, R2, UR6, R14 ;  /* 0x0000000602147c25 */ /* 0x001fc8000f8e000e */
[----:B------:R-:W-:Y:S02]  /*1a70*/  F2FP.TF32.F32.PACK_B R89, R89 ;  /* 0x00000059ff59723e */ /* 0x000fe400024050ff */
[----:B------:R-:W-:-:S03]  /*1a80*/  IADD3 R23, P4, R4, R20, RZ ;  /* 0x0000001404177210 */ /* 0x000fc60007f9e0ff */
[----:B------:R0:W-:Y:S01]  /*1a90*/  @P1 STG.E desc[UR12][R6.64+0x4], R89 ;  /* 0x0000045906001986 */ /* 0x0001e2000c10190c */
[----:B------:R-:W-:Y:S02]  /*1aa0*/  IADD3.X R22, R5, R153, R21, P4, !PT ;  /* 0x0000009905167210 */ /* 0x000fe400027fe415 */
[----:B------:R-:W-:-:S04]  /*1ab0*/  LEA R20, P4, R23, UR8, 0x2 ;  /* 0x0000000817147c11 */ /* 0x000fc8000f8810ff */
[----:B------:R-:W-:-:S05]  /*1ac0*/  LEA.HI.X R21, R23, UR9, R22, 0x2, P4 ;  /* 0x0000000917157c11 */ /* 0x000fca000a0f1416 */
[----:B------:R-:W2:Y:S01]  /*1ad0*/  @P2 LDG.E.LTC128B R88, desc[UR12][R20.64] ;  /* 0x0000000c14582981 */ /* 0x000ea2000c1e1920 */
[C---:B------:R-:W-:Y:S01]  /*1ae0*/  IMAD.SHL.U32 R17, R19.reuse, 0x4, RZ ;  /* 0x0000000413117824 */ /* 0x040fe200078e00ff */
[----:B------:R-:W-:Y:S01]  /*1af0*/  SHF.L.U64.HI R19, R19, 0x2, R18 ;  /* 0x0000000213137819 */ /* 0x000fe20000010212 */
[----:B------:R-:W-:Y:S01]  /*1b00*/  BSSY B0, `(.L_x_24) ;  /* 0x000000b000007945 */ /* 0x000fe20003800000 */
[----:B------:R-:W-:Y:S02]  /*1b10*/  ISETP.GT.AND P1, PT, R0, 0x1, P0 ;  /* 0x000000010000780c */ /* 0x000fe40000724270 */
[----:B--2---:R-:W-:-:S05]  /*1b20*/  LOP3.LUT R22, R88, 0xffffe000, RZ, 0xc0, !PT ;  /* 0xffffe00058167812 */ /* 0x004fca00078ec0ff */
[----:B------:R-:W-:Y:S01]  /*1b30*/  FMUL R23, R22, R9 ;  /* 0x0000000916177220 */ /* 0x000fe20000400000 */
[----:B------:R-:W-:-:S03]  /*1b40*/  IADD3 R22, P4, R17, R6, RZ ;  /* 0x0000000611167210 */ /* 0x000fc60007f9e0ff */
[----:B------:R-:W-:Y:S02]  /*1b50*/  FFMA R153, R90, R8, R23 ;  /* 0x000000085a997223 */ /* 0x000fe40000000017 */
[----:B------:R-:W-:-:S03]  /*1b60*/  IMAD.X R23, R19, 0x1, R7, P4 ;  /* 0x0000000113177824 */ /* 0x000fc600020e0607 */
[----:B------:R-:W-:-:S05]  /*1b70*/  F2FP.TF32.F32.PACK_B R153, R153 ;  /* 0x00000099ff99723e */ /* 0x000fca00024050ff */
[----:B------:R0:W-:Y:S01]  /*1b80*/  @P2 STG.E desc[UR12][R22.64], R153 ;  /* 0x0000009916002986 */ /* 0x0001e2000c10190c */
[----:B------:R-:W-:Y:S05]  /*1b90*/  @!P1 BRA `(.L_x_25) ;  /* 0x0000000000049947 */ /* 0x000fea0003800000 */
[----:B------:R2:W5:Y:S02]  /*1ba0*/  LDG.E.LTC128B R88, desc[UR12][R20.64+0x4] ;  /* 0x0000040c14587981 */ /* 0x000564000c1e1920 */
.L_x_25:
[----:B------:R-:W-:Y:S05]  /*1bb0*/  BSYNC B0 ;  /* 0x0000000000007941 */ /* 0x000fea0003800000 */
.L_x_24:
[----:B-----5:R-:W-:Y:S01]  /*1bc0*/  LOP3.LUT R18, R88, 0xffffe000, RZ, 0xc0, !PT ;  /* 0xffffe00058127812 */ /* 0x020fe200078ec0ff */
[----:B------:R-:W-:Y:S01]  /*1bd0*/  BSSY B0, `(.L_x_26) ;  /* 0x0000008000007945 */ /* 0x000fe20003800000 */
[----:B------:R-:W-:-:S03]  /*1be0*/  ISETP.GT.AND P2, PT, R0, 0x8, P3 ;  /* 0x000000080000780c */ /* 0x000fc60001f44270 */
[----:B------:R-:W-:-:S04]  /*1bf0*/  FMUL R18, R18, R9 ;  /* 0x0000000912127220 */ /* 0x000fc80000400000 */
[----:B------:R-:W-:-:S05]  /*1c00*/  FFMA R91, R91, R8, R18 ;  /* 0x000000085b5b7223 */ /* 0x000fca0000000012 */
[----:B------:R-:W-:-:S05]  /*1c10*/  F2FP.TF32.F32.PACK_B R91, R91 ;  /* 0x0000005bff5b723e */ /* 0x000fca00024050ff */
[----:B------:R3:W-:Y:S01]  /*1c20*/  @P1 STG.E desc[UR12][R22.64+0x4], R91 ;  /* 0x0000045b16001986 */ /* 0x0007e2000c10190c */
[----:B------:R-:W-:Y:S05]  /*1c30*/  @!P2 BRA `(.L_x_27) ;  /* 0x000000000004a947 */ /* 0x000fea0003800000 */
[----:B------:R4:W5:Y:S02]  /*1c40*/  LDG.E.LTC128B R88, desc[UR12][R12.64+0x20] ;  /* 0x0000200c0c587981 */ /* 0x000964000c1e1920 */
.L_x_27:
[----:B------:R-:W-:Y:S05]  /*1c50*/  BSYNC B0 ;  /* 0x0000000000007941 */ /* 0x000fea0003800000 */
.L_x_26:
[----:B-----5:R-:W-:Y:S01]  /*1c60*/  LOP3.LUT R18, R88, 0xffffe000, RZ, 0xc0, !PT ;  /* 0xffffe00058127812 */ /* 0x020fe200078ec0ff */
[----:B------:R-:W-:Y:S01]  /*1c70*/  BSSY B0, `(.L_x_28) ;  /* 0x0000008000007945 */ /* 0x000fe20003800000 */
[----:B------:R-:W-:-:S03]  /*1c80*/  ISETP.GT.AND P1, PT, R0, 0x9, P3 ;  /* 0x000000090000780c */ /* 0x000fc60001f24270 */
[----:B0-----:R-:W-:-:S04]  /*1c90*/  FMUL R89, R18, R9 ;  /* 0x0000000912597220 */ /* 0x001fc80000400000 */
[----:B------:R-:W-:-:S05]  /*1ca0*/  FFMA R89, R92, R8, R89 ;  /* 0x000000085c597223 */ /* 0x000fca0000000059 */
[----:B------:R-:W-:-:S05]  /*1cb0*/  F2FP.TF32.F32.PACK_B R89, R89 ;  /* 0x00000059ff59723e */ /* 0x000fca00024050ff */
[----:B------:R0:W-:Y:S01]  /*1cc0*/  @P2 STG.E desc[UR12][R6.64+0x20], R89 ;  /* 0x0000205906002986 */ /* 0x0001e2000c10190c */
[----:B------:R-:W-:Y:S05]  /*1cd0*/  @!P1 BRA `(.L_x_29) ;  /* 0x0000000000049947 */ /* 0x000fea0003800000 */
[----:B------:R0:W5:Y:S02]  /*1ce0*/  LDG.E.LTC128B R88, desc[UR12][R12.64+0x24] ;  /* 0x0000240c0c587981 */ /* 0x000164000c1e1920 */
.L_x_29:
[----:B------:R-:W-:Y:S05]  /*1cf0*/  BSYNC B0 ;  /* 0x0000000000007941 */ /* 0x000fea0003800000 */
.L_x_28:
        /* <DEDUP_REMOVED lines=9> */
.L_x_31:
[----:B------:R-:W-:Y:S05]  /*1d90*/  BSYNC B0 ;  /* 0x0000000000007941 */ /* 0x000fea0003800000 */
.L_x_30:
        /* <DEDUP_REMOVED lines=9> */
.L_x_33:
[----:B------:R-:W-:Y:S05]  /*1e30*/  BSYNC B0 ;  /* 0x0000000000007941 */ /* 0x000fea0003800000 */
.L_x_32:
        /* <DEDUP_REMOVED lines=9> */
.L_x_35:
[----:B------:R-:W-:Y:S05]  /*1ed0*/  BSYNC B0 ;  /* 0x0000000000007941 */ /* 0x000fea0003800000 */
.L_x_34:
        /* <DEDUP_REMOVED lines=9> */
.L_x_37:
[----:B------:R-:W-:Y:S05]  /*1f70*/  BSYNC B0 ;  /* 0x0000000000007941 */ /* 0x000fea0003800000 */
.L_x_36:
        /* <DEDUP_REMOVED lines=9> */
.L_x_39:
[----:B------:R-:W-:Y:S05]  /*2010*/  BSYNC B0 ;  /* 0x0000000000007941 */ /* 0x000fea0003800000 */
.L_x_38:
        /* <DEDUP_REMOVED lines=9> */
.L_x_41:
[----:B------:R-:W-:Y:S05]  /*20b0*/  BSYNC B0 ;  /* 0x0000000000007941 */ /* 0x000fea0003800000 */
.L_x_40:
        /* <DEDUP_REMOVED lines=9> */
.L_x_43:
[----:B------:R-:W-:Y:S05]  /*2150*/  BSYNC B0 ;  /* 0x0000000000007941 */ /* 0x000fea0003800000 */
.L_x_42:
        /* <DEDUP_REMOVED lines=9> */
.L_x_45:
[----:B------:R-:W-:Y:S05]  /*21f0*/  BSYNC B0 ;  /* 0x0000000000007941 */ /* 0x000fea0003800000 */
.L_x_44:
        /* <DEDUP_REMOVED lines=9> */
.L_x_47:
[----:B------:R-:W-:Y:S05]  /*2290*/  BSYNC B0 ;  /* 0x0000000000007941 */ /* 0x000fea0003800000 */
.L_x_46:
        /* <DEDUP_REMOVED lines=9> */
.L_x_49:
[----:B------:R-:W-:Y:S05]  /*2330*/  BSYNC B0 ;  /* 0x0000000000007941 */ /* 0x000fea0003800000 */
.L_x_48:
        /* <DEDUP_REMOVED lines=9> */
.L_x_51:
[----:B------:R-:W-:Y:S05]  /*23d0*/  BSYNC B0 ;  /* 0x0000000000007941 */ /* 0x000fea0003800000 */
.L_x_50:
        /* <DEDUP_REMOVED lines=9> */
.L_x_53:
[----:B------:R-:W-:Y:S05]  /*2470*/  BSYNC B0 ;  /* 0x0000000000007941 */ /* 0x000fea0003800000 */
.L_x_52:
        /* <DEDUP_REMOVED lines=9> */
.L_x_55:
[----:B------:R-:W-:Y:S05]  /*2510*/  BSYNC B0 ;  /* 0x0000000000007941 */ /* 0x000fea0003800000 */
.L_x_54:
        /* <DEDUP_REMOVED lines=9> */
.L_x_57:
[----:B------:R-:W-:Y:S05]  /*25b0*/  BSYNC B0 ;  /* 0x0000000000007941 */ /* 0x000fea0003800000 */
.L_x_56:
        /* <DEDUP_REMOVED lines=9> */
.L_x_59:
[----:B------:R-:W-:Y:S05]  /*2650*/  BSYNC B0 ;  /* 0x0000000000007941 */ /* 0x000fea0003800000 */
.L_x_58:
        /* <DEDUP_REMOVED lines=9> */
.L_x_61:
[----:B------:R-:W-:Y:S05]  /*26f0*/  BSYNC B0 ;  /* 0x0000000000007941 */ /* 0x000fea0003800000 */
.L_x_60:
        /* <DEDUP_REMOVED lines=9> */
.L_x_63:
[----:B------:R-:W-:Y:S05]  /*2790*/  BSYNC B0 ;  /* 0x0000000000007941 */ /* 0x000fea0003800000 */
.L_x_62:
        /* <DEDUP_REMOVED lines=9> */
.L_x_65:
[----:B------:R-:W-:Y:S05]  /*2830*/  BSYNC B0 ;  /* 0x0000000000007941 */ /* 0x000fea0003800000 */
.L_x_64:
        /* <DEDUP_REMOVED lines=9> */
.L_x_67:
[----:B------:R-:W-:Y:S05]  /*28d0*/  BSYNC B0 ;  /* 0x0000000000007941 */ /* 0x000fea0003800000 */
.L_x_66:
        /* <DEDUP_REMOVED lines=9> */
.L_x_69:
[----:B------:R-:W-:Y:S05]  /*2970*/  BSYNC B0 ;  /* 0x0000000000007941 */ /* 0x000fea0003800000 */
.L_x_68:
        /* <DEDUP_REMOVED lines=9> */
.L_x_71:
[----:B------:R-:W-:Y:S05]  /*2a10*/  BSYNC B0 ;  /* 0x0000000000007941 */ /* 0x000fea0003800000 */
.L_x_70:
        /* <DEDUP_REMOVED lines=9> */
.L_x_73:
[----:B------:R-:W-:Y:S05]  /*2ab0*/  BSYNC B0 ;  /* 0x0000000000007941 */ /* 0x000fea0003800000 */
.L_x_72:
        /* <DEDUP_REMOVED lines=9> */
.L_x_75:
[----:B------:R-:W-:Y:S05]  /*2b50*/  BSYNC B0 ;  /* 0x0000000000007941 */ /* 0x000fea0003800000 */
.L_x_74:
        /* <DEDUP_REMOVED lines=9> */
.L_x_77:
[----:B------:R-:W-:Y:S05]  /*2bf0*/  BSYNC B0 ;  /* 0x0000000000007941 */ /* 0x000fea0003800000 */
.L_x_76:
        /* <DEDUP_REMOVED lines=9> */
.L_x_79:
[----:B------:R-:W-:Y:S05]  /*2c90*/  BSYNC B0 ;  /* 0x0000000000007941 */ /* 0x000fea0003800000 */
.L_x_78:
        /* <DEDUP_REMOVED lines=9> */
.L_x_81:
[----:B------:R-:W-:Y:S05]  /*2d30*/  BSYNC B0 ;  /* 0x0000000000007941 */ /* 0x000fea0003800000 */
.L_x_80:
        /* <DEDUP_REMOVED lines=9> */
.L_x_83:
[----:B------:R-:W-:Y:S05]  /*2dd0*/  BSYNC B0 ;  /* 0x0000000000007941 */ /* 0x000fea0003800000 */
.L_x_82:
        /* <DEDUP_REMOVED lines=9> */
.L_x_85:
[----:B------:R-:W-:Y:S05]  /*2e70*/  BSYNC B0 ;  /* 0x0000000000007941 */ /* 0x000fea0003800000 */
.L_x_84:
        /* <DEDUP_REMOVED lines=9> */
.L_x_87:
[----:B------:R-:W-:Y:S05]  /*2f10*/  BSYNC B0 ;  /* 0x0000000000007941 */ /* 0x000fea0003800000 */
.L_x_86:
        /* <DEDUP_REMOVED lines=9> */
.L_x_89:
[----:B------:R-:W-:Y:S05]  /*2fb0*/  BSYNC B0 ;  /* 0x0000000000007941 */ /* 0x000fea0003800000 */
.L_x_88:
        /* <DEDUP_REMOVED lines=9> */
.L_x_91:
[----:B------:R-:W-:Y:S05]  /*3050*/  BSYNC B0 ;  /* 0x0000000000007941 */ /* 0x000fea0003800000 */
.L_x_90:
        /* <DEDUP_REMOVED lines=9> */
.L_x_93:
[----:B------:R-:W-:Y:S05]  /*30f0*/  BSYNC B0 ;  /* 0x0000000000007941 */ /* 0x000fea0003800000 */
.L_x_92:
        /* <DEDUP_REMOVED lines=9> */
.L_x_95:
[----:B------:R-:W-:Y:S05]  /*3190*/  BSYNC B0 ;  /* 0x0000000000007941 */ /* 0x000fea0003800000 */
.L_x_94:
        /* <DEDUP_REMOVED lines=9> */
.L_x_97:
[----:B------:R-:W-:Y:S05]  /*3230*/  BSYNC B0 ;  /* 0x0000000000007941 */ /* 0x000fea0003800000 */
.L_x_96:
        /* <DEDUP_REMOVED lines=9> */
.L_x_99:
[----:B------:R-:W-:Y:S05]  /*32d0*/  BSYNC B0 ;  /* 0x0000000000007941 */ /* 0x000fea0003800000 */
.L_x_98:
        /* <DEDUP_REMOVED lines=9> */
.L_x_101:
[----:B------:R-:W-:Y:S05]  /*3370*/  BSYNC B0 ;  /* 0x0000000000007941 */ /* 0x000fea0003800000 */
.L_x_100:
        /* <DEDUP_REMOVED lines=9> */
.L_x_103:
[----:B------:R-:W-:Y:S05]  /*3410*/  BSYNC B0 ;  /* 0x0000000000007941 */ /* 0x000fea0003800000 */
.L_x_102:
        /* <DEDUP_REMOVED lines=9> */
.L_x_105:
[----:B------:R-:W-:Y:S05]  /*34b0*/  BSYNC B0 ;  /* 0x0000000000007941 */ /* 0x000fea0003800000 */
.L_x_104:
        /* <DEDUP_REMOVED lines=9> */
.L_x_107:
[----:B------:R-:W-:Y:S05]  /*3550*/  BSYNC B0 ;  /* 0x0000000000007941 */ /* 0x000fea0003800000 */
.L_x_106:
        /* <DEDUP_REMOVED lines=9> */
.L_x_109:
[----:B------:R-:W-:Y:S05]  /*35f0*/  BSYNC B0 ;  /* 0x0000000000007941 */ /* 0x000fea0003800000 */
.L_x_108:
        /* <DEDUP_REMOVED lines=9> */
.L_x_111:
[----:B------:R-:W-:Y:S05]  /*3690*/  BSYNC B0 ;  /* 0x0000000000007941 */ /* 0x000fea0003800000 */
.L_x_110:
        /* <DEDUP_REMOVED lines=9> */
.L_x_113:
[----:B------:R-:W-:Y:S05]  /*3730*/  BSYNC B0 ;  /* 0x0000000000007941 */ /* 0x000fea0003800000 */
.L_x_112:
        /* <DEDUP_REMOVED lines=9> */
.L_x_115:
[----:B------:R-:W-:Y:S05]  /*37d0*/  BSYNC B0 ;  /* 0x0000000000007941 */ /* 0x000fea0003800000 */
.L_x_114:
        /* <DEDUP_REMOVED lines=9> */
.L_x_117:
[----:B------:R-:W-:Y:S05]  /*3870*/  BSYNC B0 ;  /* 0x0000000000007941 */ /* 0x000fea0003800000 */
.L_x_116:
        /* <DEDUP_REMOVED lines=9> */
.L_x_119:
[----:B------:R-:W-:Y:S05]  /*3910*/  BSYNC B0 ;  /* 0x0000000000007941 */ /* 0x000fea0003800000 */
.L_x_118:
        /* <DEDUP_REMOVED lines=9> */
.L_x_121:
[----:B------:R-:W-:Y:S05]  /*39b0*/  BSYNC B0 ;  /* 0x0000000000007941 */ /* 0x000fea0003800000 */
.L_x_120:
        /* <DEDUP_REMOVED lines=9> */
.L_x_123:
[----:B------:R-:W-:Y:S05]  /*3a50*/  BSYNC B0 ;  /* 0x0000000000007941 */ /* 0x000fea0003800000 */
.L_x_122:
        /* <DEDUP_REMOVED lines=9> */
.L_x_125:
[----:B------:R-:W-:Y:S05]  /*3af0*/  BSYNC B0 ;  /* 0x0000000000007941 */ /* 0x000fea0003800000 */
.L_x_124:
        /* <DEDUP_REMOVED lines=9> */
.L_x_127:
[----:B------:R-:W-:Y:S05]  /*3b90*/  BSYNC B0 ;  /* 0x0000000000007941 */ /* 0x000fea0003800000 */
.L_x_126:
        /* <DEDUP_REMOVED lines=9> */
.L_x_129:
[----:B------:R-:W-:Y:S05]  /*3c30*/  BSYNC B0 ;  /* 0x0000000000007941 */ /* 0x000fea0003800000 */
.L_x_128:
        /* <DEDUP_REMOVED lines=9> */
.L_x_131:
[----:B------:R-:W-:Y:S05]  /*3cd0*/  BSYNC B0 ;  /* 0x0000000000007941 */ /* 0x000fea0003800000 */
.L_x_130:
        /* <DEDUP_REMOVED lines=9> */
.L_x_133:
[----:B------:R-:W-:Y:S05]  /*3d70*/  BSYNC B0 ;  /* 0x0000000000007941 */ /* 0x000fea0003800000 */
.L_x_132:
        /* <DEDUP_REMOVED lines=9> */
.L_x_135:
[----:B------:R-:W-:Y:S05]  /*3e10*/  BSYNC B0 ;  /* 0x0000000000007941 */ /* 0x000fea0003800000 */
.L_x_134:
        /* <DEDUP_REMOVED lines=9> */
.L_x_137:
[----:B------:R-:W-:Y:S05]  /*3eb0*/  BSYNC B0 ;  /* 0x0000000000007941 */ /* 0x000fea0003800000 */
.L_x_136:
        /* <DEDUP_REMOVED lines=9> */
.L_x_139:
[----:B------:R-:W-:Y:S05]  /*3f50*/  BSYNC B0 ;  /* 0x0000000000007941 */ /* 0x000fea0003800000 */
.L_x_138:
        /* <DEDUP_REMOVED lines=9> */
.L_x_141:
[----:B------:R-:W-:Y:S05]  /*3ff0*/  BSYNC B0 ;  /* 0x0000000000007941 */ /* 0x000fea0003800000 */
.L_x_140:
[----:B01--45:R-:W-:Y:S01]  /*4000*/  LOP3.LUT R12, R88, 0xffffe000, RZ, 0xc0, !PT ;  /* 0xffffe000580c7812 */ /* 0x033fe200078ec0ff */
        /* <DEDUP_REMOVED lines=8> */
.L_x_143:
[----:B------:R-:W-:Y:S05]  /*4090*/  BSYNC B0 ;  /* 0x0000000000007941 */ /* 0x000fea0003800000 */
.L_x_142:
[----:B-----5:R-:W-:Y:S01]  /*40a0*/  LOP3.LUT R12, R88, 0xffffe000, RZ, 0xc0, !PT ;  /* 0xffffe000580c7812 */ /* 0x020fe200078ec0ff */
[----:B------:R-:W-:Y:S01]  /*40b0*/  BSSY B0, `(.L_x_144) ;  /* 0x000000c000007945 */ /* 0x000fe20003800000 */
[----:B------:R-:W-:Y:S02]  /*40c0*/  ISETP.GT.AND P1, PT, R0, 0x79, P0 ;  /* 0x000000790000780c */ /* 0x000fe40000724270 */
[----:B---3--:R-:W-:Y:S01]  /*40d0*/  IADD3 R91, P0, R2, 0x40, RZ ;  /* 0x00000040025b7810 */ /* 0x008fe20007f1e0ff */
[----:B------:R-:W-:Y:S01]  /*40e0*/  FMUL R13, R12, R9 ;  /* 0x000000090c0d7220 */ /* 0x000fe20000400000 */
[----:B------:R-:W-:-:S03]  /*40f0*/  @P2 IMAD.MOV.U32 R2, RZ, RZ, R22 ;  /* 0x000000ffff022224 */ /* 0x000fc600078e0016 */
[----:B------:R-:W-:Y:S01]  /*4100*/  FFMA R13, R150, R8, R13 ;  /* 0x00000008960d7223 */ /* 0x000fe2000000000d */
[----:B------:R-:W-:Y:S02]  /*4110*/  IMAD.X R12, RZ, RZ, R3, P0 ;  /* 0x000000ffff0c7224 */ /* 0x000fe400000e0603 */
[----:B------:R-:W-:Y:S02]  /*4120*/  @P2 IMAD.MOV.U32 R3, RZ, RZ, R23 ;  /* 0x000000ffff032224 */ /* 0x000fe400078e0017 */
[----:B------:R-:W-:-:S05]  /*4130*/  F2FP.TF32.F32.PACK_B R13, R13 ;  /* 0x0000000dff0d723e */ /* 0x000fca00024050ff */
[----:B------:R3:W-:Y:S01]  /*4140*/  @P2 STG.E desc[UR12][R2.64+0x1e0], R13 ;  /* 0x0001e00d02002986 */ /* 0x0007e2000c10190c */
[----:B------:R-:W-:Y:S05]  /*4150*/  @!P1 BRA `(.L_x_145) ;  /* 0x0000000000049947 */ /* 0x000fea0003800000 */
[----:B------:R4:W5:Y:S02]  /*4160*/  LDG.E.LTC128B R88, desc[UR12][R20.64+0x1e4] ;  /* 0x0001e40c14587981 */ /* 0x000964000c1e1920 */
.L_x_145:
[----:B------:R-:W-:Y:S05]  /*4170*/  BSYNC B0 ;  /* 0x0000000000007941 */ /* 0x000fea0003800000 */
.L_x_144:
[----:B---3-5:R-:W-:Y:S01]  /*4180*/  LOP3.LUT R2, R88, 0xffffe000, RZ, 0xc0, !PT ;  /* 0xffffe00058027812 */ /* 0x028fe200078ec0ff */
[----:B------:R-:W-:Y:S01]  /*4190*/  IMAD R18, R12, UR6, RZ ;  /* 0x000000060c127c24 */ /* 0x000fe2000f8e02ff */
[----:B------:R-:W-:Y:S01]  /*41a0*/  ISETP.GT.AND P0, PT, R10, 0x40, PT ;  /* 0x000000400a00780c */ /* 0x000fe20003f04270 */
[----:B------:R-:W-:-:S04]  /*41b0*/  IMAD.WIDE.U32 R12, R91, UR6, R4 ;  /* 0x000000065b0c7c25 */ /* 0x000fc8000f8e0004 */
[----:B------:R-:W-:Y:S01]  /*41c0*/  FMUL R2, R2, R9 ;  /* 0x0000000902027220 */ /* 0x000fe20000400000 */
[----:B------:R-:W-:Y:S01]  /*41d0*/  ISETP.GT.AND P3, PT, R0, RZ, P0 ;  /* 0x000000ff0000720c */ /* 0x000fe20000764270 */
[----:B------:R-:W-:Y:S02]  /*41e0*/  IMAD R93, R91, UR7, R18 ;  /* 0x000000075b5d7c24 */ /* 0x000fe4000f8e0212 */
[----:B------:R-:W-:Y:S01]  /*41f0*/  FFMA R151, R151, R8, R2 ;  /* 0x0000000897977223 */ /* 0x000fe20000000002 */
[----:B------:R-:W-:Y:S01]  /*4200*/  LEA R2, P2, R12, UR8, 0x2 ;  /* 0x000000080c027c11 */ /* 0x000fe2000f8410ff */
[----:B------:R-:W-:-:S03]  /*4210*/  IMAD.IADD R3, R13, 0x1, R93 ;  /* 0x000000010d037824 */ /* 0x000fc600078e025d */
[----:B------:R-:W-:Y:S02]  /*4220*/  F2FP.TF32.F32.PACK_B R151, R151 ;  /* 0x00000097ff97723e */ /* 0x000fe400024050ff */
[----:B------:R-:W-:-:S03]  /*4230*/  LEA.HI.X R3, R12, UR9, R3, 0x2, P2 ;  /* 0x000000090c037c11 */ /* 0x000fc600090f1403 */
[----:B------:R3:W-:Y:S04]  /*4240*/  @P1 STG.E desc[UR12][R22.64+0x1e4], R151 ;  /* 0x0001e49716001986 */ /* 0x0007e8000c10190c */
[----:B------:R-:W3:Y:S01]  /*4250*/  @P3 LDG.E.LTC128B R88, desc[UR12][R2.64] ;  /* 0x0000000c02583981 */ /* 0x000ee2000c1e1920 */
[C---:B-12-4-:R-:W-:Y:S01]  /*4260*/  IMAD.SHL.U32 R21, R16.reuse, 0x4, RZ ;  /* 0x0000000410157824 */ /* 0x056fe200078e00ff */
[----:B------:R-:W-:Y:S01]  /*4270*/  SHF.L.U64.HI R89, R16, 0x2, R11 ;  /* 0x0000000210597819 */ /* 0x000fe2000001020b */
[----:B------:R-:W-:Y:S01]  /*4280*/  BSSY B0, `(.L_x_146) ;  /* 0x000000c000007945 */ /* 0x000fe20003800000 */
[----:B------:R-:W-:Y:S01]  /*4290*/  ISETP.GT.AND P2, PT, R0, 0x1, P0 ;  /* 0x000000010000780c */ /* 0x000fe20000744270 */
[----:B------:R-:W-:Y:S01]  /*42a0*/  IMAD.WIDE.U32 R14, R91, UR6, R14 ;  /* 0x000000065b0e7c25 */ /* 0x000fe2000f8e000e */
[----:B---3--:R-:W-:-:S05]  /*42b0*/  LOP3.LUT R12, R88, 0xffffe000, RZ, 0xc0, !PT ;  /* 0xffffe000580c7812 */ /* 0x008fca00078ec0ff */
        /* <DEDUP_REMOVED lines=8> */
.L_x_147:
[----:B------:R-:W-:Y:S05]  /*4340*/  BSYNC B0 ;  /* 0x0000000000007941 */ /* 0x000fea0003800000 */
.L_x_146:
[----:B-----5:R-:W-:Y:S01]  /*4350*/  LOP3.LUT R16, R88, 0xffffe000, RZ, 0xc0, !PT ;  /* 0xffffe00058107812 */ /* 0x020fe200078ec0ff */
[----:B------:R-:W-:Y:S01]  /*4360*/  BSSY B0, `(.L_x_148) ;  /* 0x000000f000007945 */ /* 0x000fe20003800000 */
[----:B-1----:R-:W-:Y:S02]  /*4370*/  IADD3 R11, P3, R4, R14, RZ ;  /* 0x0000000e040b7210 */ /* 0x002fe40007f7e0ff */
[----:B------:R-:W-:Y:S01]  /*4380*/  ISETP.GT.AND P1, PT, R10, 0x48, PT ;  /* 0x000000480a00780c */ /* 0x000fe20003f24270 */
[----:B------:R-:W-:Y:S01]  /*4390*/  FMUL R16, R16, R9 ;  /* 0x0000000910107220 */ /* 0x000fe20000400000 */
[----:B------:R-:W-:Y:S01]  /*43a0*/  IADD3.X R14, R5, R93, R15, P3, !PT ;  /* 0x0000005d050e7210 */ /* 0x000fe20001ffe40f */
[----:B------:R-:W-:Y:S01]  /*43b0*/  @P2 IMAD.MOV.U32 R10, RZ, RZ, R12 ;  /* 0x000000ffff0a2224 */ /* 0x000fe200078e000c */
[----:B------:R-:W-:Y:S01]  /*43c0*/  LEA R4, P4, R11, UR8, 0x2 ;  /* 0x000000080b047c11 */ /* 0x000fe2000f8810ff */
[----:B------:R-:W-:Y:S01]  /*43d0*/  FFMA R25, R25, R8, R16 ;  /* 0x0000000819197223 */ /* 0x000fe20000000010 */
[----:B------:R-:W-:-:S02]  /*43e0*/  ISETP.GT.AND P3, PT, R0, RZ, P1 ;  /* 0x000000ff0000720c */ /* 0x000fc40000f64270 */
[----:B------:R-:W-:Y:S01]  /*43f0*/  LEA.HI.X R5, R11, UR9, R14, 0x2, P4 ;  /* 0x000000090b057c11 */ /* 0x000fe2000a0f140e */
[----:B------:R-:W-:Y:S01]  /*4400*/  @P2 IMAD.MOV.U32 R11, RZ, RZ, R13 ;  /* 0x000000ffff0b2224 */ /* 0x000fe200078e000d */
[----:B------:R-:W-:-:S05]  /*4410*/  F2FP.TF32.F32.PACK_B R25, R25 ;  /* 0x00000019ff19723e */ /* 0x000fca00024050ff */
[----:B------:R1:W-:Y:S04]  /*4420*/  @P2 STG.E desc[UR12][R10.64+0x4], R25 ;  /* 0x000004190a002986 */ /* 0x0003e8000c10190c */
[----:B------:R-:W-:Y:S05]  /*4430*/  @!P3 BRA `(.L_x_149) ;  /* 0x000000000004b947 */ /* 0x000fea0003800000 */
[----:B------:R3:W5:Y:S02]  /*4440*/  LDG.E.LTC128B R88, desc[UR12][R4.64] ;  /* 0x0000000c04587981 */ /* 0x000764000c1e1920 */
.L_x_149:
[----:B------:R-:W-:Y:S05]  /*4450*/  BSYNC B0 ;  /* 0x0000000000007941 */ /* 0x000fea0003800000 */
.L_x_148:
[----:B-1---5:R-:W-:Y:S01]  /*4460*/  LOP3.LUT R10, R88, 0xffffe000, RZ, 0xc0, !PT ;  /* 0xffffe000580a7812 */ /* 0x022fe200078ec0ff */
[----:B------:R-:W-:Y:S01]  /*4470*/  BSSY B0, `(.L_x_150) ;  /* 0x000000a000007945 */ /* 0x000fe20003800000 */
[----:B------:R-:W-:Y:S02]  /*4480*/  IADD3 R14, P4, R12, R17, RZ ;  /* 0x000000110c0e7210 */ /* 0x000fe40007f9e0ff */
[----:B------:R-:W-:Y:S01]  /*4490*/  ISETP.GT.AND P2, PT, R0, 0x1, P1 ;  /* 0x000000010000780c */ /* 0x000fe20000f44270 */
[----:B------:R-:W-:Y:S02]  /*44a0*/  FMUL R11, R10, R9 ;  /* 0x000000090a0b7220 */ /* 0x000fe40000400000 */
[----:B------:R-:W-:Y:S02]  /*44b0*/  IMAD.X R15, R13, 0x1, R19, P4 ;  /* 0x000000010d0f7824 */ /* 0x000fe400020e0613 */
[----:B------:R-:W-:-:S05]  /*44c0*/  FFMA R11, R26, R8, R11 ;  /* 0x000000081a0b7223 */ /* 0x000fca000000000b */
[----:B------:R-:W-:-:S05]  /*44d0*/  F2FP.TF32.F32.PACK_B R11, R11 ;  /* 0x0000000bff0b723e */ /* 0x000fca00024050ff */
[----:B------:R1:W-:Y:S01]  /*44e0*/  @P3 STG.E desc[UR12][R14.64], R11 ;  /* 0x0000000b0e003986 */ /* 0x0003e2000c10190c */
[----:B------:R-:W-:Y:S05]  /*44f0*/  @!P2 BRA `(.L_x_151) ;  /* 0x000000000004a947 */ /* 0x000fea0003800000 */
[----:B------:R4:W5:Y:S02]  /*4500*/  LDG.E.LTC128B R88, desc[UR12][R4.64+0x4] ;  /* 0x0000040c04587981 */ /* 0x000964000c1e1920 */
.L_x_151:
[----:B------:R-:W-:Y:S05]  /*4510*/  BSYNC B0 ;  /* 0x0000000000007941 */ /* 0x000fea0003800000 */
.L_x_150:
[----:B-----5:R-:W-:Y:S01]  /*4520*/  LOP3.LUT R10, R88, 0xffffe000, RZ, 0xc0, !PT ;  /* 0xffffe000580a7812 */ /* 0x020fe200078ec0ff */
[----:B-1----:R-:W-:Y:S01]  /*4530*/  @P2 IMAD.MOV.U32 R11, RZ, RZ, R15 ;  /* 0x000000ffff0b2224 */ /* 0x002fe200078e000f */
[----:B------:R-:W-:Y:S01]  /*4540*/  ISETP.GT.AND P3, PT, R0, 0x8, P0 ;  /* 0x000000080000780c */ /* 0x000fe20000764270 */
[----:B------:R-:W-:Y:S02]  /*4550*/  BSSY B0, `(.L_x_152) ;  /* 0x0000008000007945 */ /* 0x000fe40003800000 */
[----:B------:R-:W-:-:S04]  /*4560*/  FMUL R10, R10, R9 ;  /* 0x000000090a0a7220 */ /* 0x000fc80000400000 */
[----:B------:R-:W-:Y:S01]  /*4570*/  FFMA R27, R27, R8, R10 ;  /* 0x000000081b1b7223 */ /* 0x000fe2000000000a */
[----:B------:R-:W-:-:S04]  /*4580*/  @P2 IMAD.MOV.U32 R10, RZ, RZ, R14 ;  /* 0x000000ffff0a2224 */ /* 0x000fc800078e000e */
[----:B------:R-:W-:-:S05]  /*4590*/  F2FP.TF32.F32.PACK_B R27, R27 ;  /* 0x0000001bff1b723e */ /* 0x000fca00024050ff */
[----:B------:R1:W-:Y:S01]  /*45a0*/  @P2 STG.E desc[UR12][R10.64+0x4], R27 ;  /* 0x0000041b0a002986 */ /* 0x0003e2000c10190c */
[----:B------:R-:W-:Y:S05]  /*45b0*/  @!P3 BRA `(.L_x_153) ;  /* 0x000000000004b947 */ /* 0x000fea0003800000 */
[----:B------:R0:W5:Y:S02]  /*45c0*/  LDG.E.LTC128B R88, desc[UR12][R2.64+0x20] ;  /* 0x0000200c02587981 */ /* 0x000164000c1e1920 */
.L_x_153:
[----:B------:R-:W-:Y:S05]  /*45d0*/  BSYNC B0 ;  /* 0x0000000000007941 */ /* 0x000fea0003800000 */
.L_x_152:
[----:B-1---5:R-:W-:Y:S01]  /*45e0*/  LOP3.LUT R10, R88, 0xffffe000, RZ, 0xc0, !PT ;  /* 0xffffe000580a7812 */ /* 0x022fe200078ec0ff */
[----:B------:R-:W-:Y:S01]  /*45f0*/  BSSY B0, `(.L_x_154) ;  /* 0x000000a000007945 */ /* 0x000fe20003800000 */
[----:B------:R-:W-:-:S03]  /*4600*/  ISETP.GT.AND P2, PT, R0, 0x9, P0 ;  /* 0x000000090000780c */ /* 0x000fc60000744270 */
[----:B------:R-:W-:Y:S01]  /*4610*/  FMUL R11, R10, R9 ;  /* 0x000000090a0b7220 */ /* 0x000fe20000400000 */
[----:B------:R-:W-:-:S03]  /*4620*/  IMAD.MOV.U32 R10, RZ, RZ, R12 ;  /* 0x000000ffff0a7224 */ /* 0x000fc600078e000c */
[----:B------:R-:W-:Y:S01]  /*4630*/  FFMA R23, R28, R8, R11 ;  /* 0x000000081c177223 */ /* 0x000fe2000000000b */
[----:B------:R-:W-:-:S04]  /*4640*/  IMAD.MOV.U32 R11, RZ, RZ, R13 ;  /* 0x000000ffff0b7224 */ /* 0x000fc800078e000d */
[----:B------:R-:W-:-:S05]  /*4650*/  F2FP.TF32.F32.PACK_B R23, R23 ;  /* 0x00000017ff17723e */ /* 0x000fca00024050ff */
[----:B------:R1:W-:Y:S01]  /*4660*/  @P3 STG.E desc[UR12][R10.64+0x20], R23 ;  /* 0x000020170a003986 */ /* 0x0003e2000c10190c */
[----:B------:R-:W-:Y:S05]  /*4670*/  @!P2 BRA `(.L_x_155) ;  /* 0x000000000004a947 */ /* 0x000fea0003800000 */
[----:B------:R0:W5:Y:S02]  /*4680*/  LDG.E.LTC128B R88, desc[UR12][R2.64+0x24] ;  /* 0x0000240c02587981 */ /* 0x000164000c1e1920 */
.L_x_155:
[----:B------:R-:W-:Y:S05]  /*4690*/  BSYNC B0 ;  /* 0x0000000000007941 */ /* 0x000fea0003800000 */
.L_x_154:
        /* <DEDUP_REMOVED lines=9> */
.L_x_157:
[----:B------:R-:W-:Y:S05]  /*4730*/  BSYNC B0 ;  /* 0x0000000000007941 */ /* 0x000fea0003800000 */
.L_x_156:
        /* <DEDUP_REMOVED lines=9> */
.L_x_159:
[----:B------:R-:W-:Y:S05]  /*47d0*/  BSYNC B0 ;  /* 0x0000000000007941 */ /* 0x000fea0003800000 */
.L_x_158:
[----:B-----5:R-:W-:Y:S01]  /*47e0*/  LOP3.LUT R12, R88, 0xffffe000, RZ, 0xc0, !PT ;  /* 0xffffe000580c7812 */ /* 0x020fe200078ec0ff */
[----:B------:R-:W-:Y:S01]  /*47f0*/  BSSY B0, `(.L_x_160) ;  /* 0x000000a000007945 */ /* 0x000fe20003800000 */
[----:B0-----:R-:W-:Y:S02]  /*4800*/  IADD3 R6, P4, P5, R17, R6, R21 ;  /* 0x0000000611067210 */ /* 0x001fe40007d9e015 */
[----:B------:R-:W-:Y:S01]  /*4810*/  ISETP.GT.AND P3, PT, R0, 0x10, P0 ;  /* 0x000000100000780c */ /* 0x000fe20000764270 */
[----:B------:R-:W-:Y:S01]  /*4820*/  FMUL R12, R12, R9 ;  /* 0x000000090c0c7220 */ /* 0x000fe20000400000 */
[----:B------:R-:W-:-:S03]  /*4830*/  IADD3.X R7, R19, R7, R89, P4, P5 ;  /* 0x0000000713077210 */ /* 0x000fc600027ea459 */
[----:B------:R-:W-:-:S05]  /*4840*/  FFMA R31, R31, R8, R12 ;  /* 0x000000081f1f7223 */ /* 0x000fca000000000c */
[----:B------:R-:W-:-:S05]  /*4850*/  F2FP.TF32.F32.PACK_B R31, R31 ;  /* 0x0000001fff1f723e */ /* 0x000fca00024050ff */
[----:B------:R0:W-:Y:S01]  /*4860*/  @P2 STG.E desc[UR12][R6.64+0x24], R31 ;  /* 0x0000241f06002986 */ /* 0x0001e2000c10190c */
[----:B------:R-:W-:Y:S05]  /*4870*/  @!P3 BRA `(.L_x_161) ;  /* 0x000000000004b947 */ /* 0x000fea0003800000 */
[----:B------:R0:W5:Y:S02]  /*4880*/  LDG.E.LTC128B R88, desc[UR12][R2.64+0x40] ;  /* 0x0000400c02587981 */ /* 0x000164000c1e1920 */
.L_x_161:
[----:B------:R-:W-:Y:S05]  /*4890*/  BSYNC B0 ;  /* 0x0000000000007941 */ /* 0x000fea0003800000 */
.L_x_160:
        /* <DEDUP_REMOVED lines=9> */
.L_x_163:
[----:B------:R-:W-:Y:S05]  /*4930*/  BSYNC B0 ;  /* 0x0000000000007941 */ /* 0x000fea0003800000 */
.L_x_162:
        /* <DEDUP_REMOVED lines=9> */
.L_x_165:
[----:B------:R-:W-:Y:S05]  /*49d0*/  BSYNC B0 ;  /* 0x0000000000007941 */ /* 0x000fea0003800000 */
.L_x_164:
        /* <DEDUP_REMOVED lines=9> */
.L_x_167:
[----:B------:R-:W-:Y:S05]  /*4a70*/  BSYNC B0 ;  /* 0x0000000000007941 */ /* 0x000fea0003800000 */
.L_x_166:
        /* <DEDUP_REMOVED lines=9> */
.L_x_169:
[----:B------:R-:W-:Y:S05]  /*4b10*/  BSYNC B0 ;  /* 0x0000000000007941 */ /* 0x000fea0003800000 */
.L_x_168:
        /* <DEDUP_REMOVED lines=9> */
.L_x_171:
[----:B------:R-:W-:Y:S05]  /*4bb0*/  BSYNC B0 ;  /* 0x0000000000007941 */ /* 0x000fea0003800000 */
.L_x_170:
        /* <DEDUP_REMOVED lines=9> */
.L_x_173:
[----:B------:R-:W-:Y:S05]  /*4c50*/  BSYNC B0 ;  /* 0x0000000000007941 */ /* 0x000fea0003800000 */
.L_x_172:
        /* <DEDUP_REMOVED lines=9> */
.L_x_175:
[----:B------:R-:W-:Y:S05]  /*4cf0*/  BSYNC B0 ;  /* 0x0000000000007941 */ /* 0x000fea0003800000 */
.L_x_174:
        /* <DEDUP_REMOVED lines=9> */
.L_x_177:
[----:B------:R-:W-:Y:S05]  /*4d90*/  BSYNC B0 ;  /* 0x0000000000007941 */ /* 0x000fea0003800000 */
.L_x_176:
        /* <DEDUP_REMOVED lines=9> */
.L_x_179:
[----:B------:R-:W-:Y:S05]  /*4e30*/  BSYNC B0 ;  /* 0x0000000000007941 */ /* 0x000fea0003800000 */
.L_x_178:
        /* <DEDUP_REMOVED lines=9> */
.L_x_181:
[----:B------:R-:W-:Y:S05]  /*4ed0*/  BSYNC B0 ;  /* 0x0000000000007941 */ /* 0x000fea0003800000 */
.L_x_180:
        /* <DEDUP_REMOVED lines=9> */
.L_x_183:
[----:B------:R-:W-:Y:S05]  /*4f70*/  BSYNC B0 ;  /* 0x0000000000007941 */ /* 0x000fea0003800000 */
.L_x_182:
        /* <DEDUP_REMOVED lines=9> */
.L_x_185:
[----:B------:R-:W-:Y:S05]  /*5010*/  BSYNC B0 ;  /* 0x0000000000007941 */ /* 0x000fea0003800000 */
.L_x_184:
        /* <DEDUP_REMOVED lines=9> */
.L_x_187:
[----:B------:R-:W-:Y:S05]  /*50b0*/  BSYNC B0 ;  /* 0x0000000000007941 */ /* 0x000fea0003800000 */
.L_x_186:
        /* <DEDUP_REMOVED lines=9> */
.L_x_189:
[----:B------:R-:W-:Y:S05]  /*5150*/  BSYNC B0 ;  /* 0x0000000000007941 */ /* 0x000fea0003800000 */
.L_x_188:
        /* <DEDUP_REMOVED lines=9> */
.L_x_191:
[----:B------:R-:W-:Y:S05]  /*51f0*/  BSYNC B0 ;  /* 0x0000000000007941 */ /* 0x000fea0003800000 */
.L_x_190:
        /* <DEDUP_REMOVED lines=9> */
.L_x_193:
[----:B------:R-:W-:Y:S05]  /*5290*/  BSYNC B0 ;  /* 0x0000000000007941 */ /* 0x000fea0003800000 */
.L_x_192:
        /* <DEDUP_REMOVED lines=9> */
.L_x_195:
[----:B------:R-:W-:Y:S05]  /*5330*/  BSYNC B0 ;  /* 0x0000000000007941 */ /* 0x000fea0003800000 */
.L_x_194:
        /* <DEDUP_REMOVED lines=9> */
.L_x_197:
[----:B------:R-:W-:Y:S05]  /*53d0*/  BSYNC B0 ;  /* 0x0000000000007941 */ /* 0x000fea0003800000 */
.L_x_196:
        /* <DEDUP_REMOVED lines=9> */
.L_x_199:
[----:B------:R-:W-:Y:S05]  /*5470*/  BSYNC B0 ;  /* 0x0000000000007941 */ /* 0x000fea0003800000 */
.L_x_198:
        /* <DEDUP_REMOVED lines=9> */
.L_x_201:
[----:B------:R-:W-:Y:S05]  /*5510*/  BSYNC B0 ;  /* 0x0000000000007941 */ /* 0x000fea0003800000 */
.L_x_200:
        /* <DEDUP_REMOVED lines=9> */
.L_x_203:
[----:B------:R-:W-:Y:S05]  /*55b0*/  BSYNC B0 ;  /* 0x0000000000007941 */ /* 0x000fea0003800000 */
.L_x_202:
        /* <DEDUP_REMOVED lines=9> */
.L_x_205:
[----:B------:R-:W-:Y:S05]  /*5650*/  BSYNC B0 ;  /* 0x0000000000007941 */ /* 0x000fea0003800000 */
.L_x_204:
        /* <DEDUP_REMOVED lines=9> */
.L_x_207:
[----:B------:R-:W-:Y:S05]  /*56f0*/  BSYNC B0 ;  /* 0x0000000000007941 */ /* 0x000fea0003800000 */
.L_x_206:
        /* <DEDUP_REMOVED lines=9> */
.L_x_209:
[----:B------:R-:W-:Y:S05]  /*5790*/  BSYNC B0 ;  /* 0x0000000000007941 */ /* 0x000fea0003800000 */
.L_x_208:
        /* <DEDUP_REMOVED lines=9> */
.L_x_211:
[----:B------:R-:W-:Y:S05]  /*5830*/  BSYNC B0 ;  /* 0x0000000000007941 */ /* 0x000fea0003800000 */
.L_x_210:
        /* <DEDUP_REMOVED lines=9> */
.L_x_213:
[----:B------:R-:W-:Y:S05]  /*58d0*/  BSYNC B0 ;  /* 0x0000000000007941 */ /* 0x000fea0003800000 */
.L_x_212:
        /* <DEDUP_REMOVED lines=9> */
.L_x_215:
[----:B------:R-:W-:Y:S05]  /*5970*/  BSYNC B0 ;  /* 0x0000000000007941 */ /* 0x000fea0003800000 */
.L_x_214:
        /* <DEDUP_REMOVED lines=9> */
.L_x_217:
[----:B------:R-:W-:Y:S05]  /*5a10*/  BSYNC B0 ;  /* 0x0000000000007941 */ /* 0x000fea0003800000 */
.L_x_216:
        /* <DEDUP_REMOVED lines=9> */
.L_x_219:
[----:B------:R-:W-:Y:S05]  /*5ab0*/  BSYNC B0 ;  /* 0x0000000000007941 */ /* 0x000fea0003800000 */
.L_x_218:
        /* <DEDUP_REMOVED lines=9> */
.L_x_221:
[----:B------:R-:W-:Y:S05]  /*5b50*/  BSYNC B0 ;  /* 0x0000000000007941 */ /* 0x000fea0003800000 */
.L_x_220:
        /* <DEDUP_REMOVED lines=9> */
.L_x_223:
[----:B------:R-:W-:Y:S05]  /*5bf0*/  BSYNC B0 ;  /* 0x0000000000007941 */ /* 0x000fea0003800000 */
.L_x_222:
        /* <DEDUP_REMOVED lines=9> */
.L_x_225:
[----:B------:R-:W-:Y:S05]  /*5c90*/  BSYNC B0 ;  /* 0x0000000000007941 */ /* 0x000fea0003800000 */
.L_x_224:
        /* <DEDUP_REMOVED lines=9> */
.L_x_227:
[----:B------:R-:W-:Y:S05]  /*5d30*/  BSYNC B0 ;  /* 0x0000000000007941 */ /* 0x000fea0003800000 */
.L_x_226:
        /* <DEDUP_REMOVED lines=9> */
.L_x_229:
[----:B------:R-:W-:Y:S05]  /*5dd0*/  BSYNC B0 ;  /* 0x0000000000007941 */ /* 0x000fea0003800000 */
.L_x_228:
        /* <DEDUP_REMOVED lines=9> */
.L_x_231:
[----:B------:R-:W-:Y:S05]  /*5e70*/  BSYNC B0 ;  /* 0x0000000000007941 */ /* 0x000fea0003800000 */
.L_x_230:
        /* <DEDUP_REMOVED lines=9> */
.L_x_233:
[----:B------:R-:W-:Y:S05]  /*5f10*/  BSYNC B0 ;  /* 0x0000000000007941 */ /* 0x000fea0003800000 */
.L_x_232:
        /* <DEDUP_REMOVED lines=9> */
.L_x_235:
[----:B------:R-:W-:Y:S05]  /*5fb0*/  BSYNC B0 ;  /* 0x0000000000007941 */ /* 0x000fea0003800000 */
.L_x_234:
        /* <DEDUP_REMOVED lines=9> */
.L_x_237:
[----:B------:R-:W-:Y:S05]  /*6050*/  BSYNC B0 ;  /* 0x0000000000007941 */ /* 0x000fea0003800000 */
.L_x_236:
        /* <DEDUP_REMOVED lines=9> */
.L_x_239:
[----:B------:R-:W-:Y:S05]  /*60f0*/  BSYNC B0 ;  /* 0x0000000000007941 */ /* 0x000fea0003800000 */
.L_x_238:
        /* <DEDUP_REMOVED lines=9> */
.L_x_241:
[----:B------:R-:W-:Y:S05]  /*6190*/  BSYNC B0 ;  /* 0x0000000000007941 */ /* 0x000fea0003800000 */
.L_x_240:
        /* <DEDUP_REMOVED lines=9> */
.L_x_243:
[----:B------:R-:W-:Y:S05]  /*6230*/  BSYNC B0 ;  /* 0x0000000000007941 */ /* 0x000fea0003800000 */
.L_x_242:
        /* <DEDUP_REMOVED lines=9> */
.L_x_245:
[----:B------:R-:W-:Y:S05]  /*62d0*/  BSYNC B0 ;  /* 0x0000000000007941 */ /* 0x000fea0003800000 */
.L_x_244:
        /* <DEDUP_REMOVED lines=9> */
.L_x_247:
[----:B------:R-:W-:Y:S05]  /*6370*/  BSYNC B0 ;  /* 0x0000000000007941 */ /* 0x000fea0003800000 */
.L_x_246:
        /* <DEDUP_REMOVED lines=9> */
.L_x_249:
[----:B------:R-:W-:Y:S05]  /*6410*/  BSYNC B0 ;  /* 0x0000000000007941 */ /* 0x000fea0003800000 */
.L_x_248:
        /* <DEDUP_REMOVED lines=9> */
.L_x_251:
[----:B------:R-:W-:Y:S05]  /*64b0*/  BSYNC B0 ;  /* 0x0000000000007941 */ /* 0x000fea0003800000 */
.L_x_250:
        /* <DEDUP_REMOVED lines=9> */
.L_x_253:
[----:B------:R-:W-:Y:S05]  /*6550*/  BSYNC B0 ;  /* 0x0000000000007941 */ /* 0x000fea0003800000 */
.L_x_252:
        /* <DEDUP_REMOVED lines=9> */
.L_x_255:
[----:B------:R-:W-:Y:S05]  /*65f0*/  BSYNC B0 ;  /* 0x0000000000007941 */ /* 0x000fea0003800000 */
.L_x_254:
        /* <DEDUP_REMOVED lines=9> */
.L_x_257:
[----:B------:R-:W-:Y:S05]  /*6690*/  BSYNC B0 ;  /* 0x0000000000007941 */ /* 0x000fea0003800000 */
.L_x_256:
        /* <DEDUP_REMOVED lines=9> */
.L_x_259:
[----:B------:R-:W-:Y:S05]  /*6730*/  BSYNC B0 ;  /* 0x0000000000007941 */ /* 0x000fea0003800000 */
.L_x_258:
        /* <DEDUP_REMOVED lines=9> */
.L_x_261:
[----:B------:R-:W-:Y:S05]  /*67d0*/  BSYNC B0 ;  /* 0x0000000000007941 */ /* 0x000fea0003800000 */
.L_x_260:
        /* <DEDUP_REMOVED lines=9> */
.L_x_263:
[----:B------:R-:W-:Y:S05]  /*6870*/  BSYNC B0 ;  /* 0x0000000000007941 */ /* 0x000fea0003800000 */
.L_x_262:
        /* <DEDUP_REMOVED lines=9> */
.L_x_265:
[----:B------:R-:W-:Y:S05]  /*6910*/  BSYNC B0 ;  /* 0x0000000000007941 */ /* 0x000fea0003800000 */
.L_x_264:
        /* <DEDUP_REMOVED lines=9> */
.L_x_267:
[----:B------:R-:W-:Y:S05]  /*69b0*/  BSYNC B0 ;  /* 0x0000000000007941 */ /* 0x000fea0003800000 */
.L_x_266:
[----:B0-2--5:R-:W-:Y:S01]  /*69c0*/  LOP3.LUT R2, R88, 0xffffe000, RZ, 0xc0, !PT ;  /* 0xffffe00058027812 */ /* 0x025fe200078ec0ff */
        /* <DEDUP_REMOVED lines=8> */
.L_x_269:
[----:B------:R-:W-:Y:S05]  /*6a50*/  BSYNC B0 ;  /* 0x0000000000007941 */ /* 0x000fea0003800000 */
.L_x_268:
[----:B-----5:R-:W-:Y:S01]  /*6a60*/  LOP3.LUT R2, R88, 0xffffe000, RZ, 0xc0, !PT ;  /* 0xffffe00058027812 */ /* 0x020fe200078ec0ff */
[----:B------:R-:W-:Y:S01]  /*6a70*/  BSSY B0, `(.L_x_270) ;  /* 0x000000a000007945 */ /* 0x000fe20003800000 */
[----:B------:R-:W-:-:S03]  /*6a80*/  ISETP.GT.AND P1, PT, R0, 0x79, P1 ;  /* 0x000000790000780c */ /* 0x000fc60000f24270 */
[----:B------:R-:W-:Y:S01]  /*6a90*/  FMUL R3, R2, R9 ;  /* 0x0000000902037220 */ /* 0x000fe20000400000 */
[----:B------:R-:W-:-:S03]  /*6aa0*/  @P2 IMAD.MOV.U32 R2, RZ, RZ, R6 ;  /* 0x000000ffff022224 */ /* 0x000fc600078e0006 */
[----:B01----:R-:W-:Y:S01]  /*6ab0*/  FFMA R11, R86, R8, R3 ;  /* 0x00000008560b7223 */ /* 0x003fe20000000003 */
[----:B------:R-:W-:-:S04]  /*6ac0*/  @P2 IMAD.MOV.U32 R3, RZ, RZ, R7 ;  /* 0x000000ffff032224 */ /* 0x000fc800078e0007 */
[----:B------:R-:W-:-:S05]  /*6ad0*/  F2FP.TF32.F32.PACK_B R11, R11 ;  /* 0x0000000bff0b723e */ /* 0x000fca00024050ff */
[----:B------:R0:W-:Y:S01]  /*6ae0*/  @P2 STG.E desc[UR12][R2.64+0x1e0], R11 ;  /* 0x0001e00b02002986 */ /* 0x0001e2000c10190c */
[----:B------:R-:W-:Y:S05]  /*6af0*/  @!P1 BRA `(.L_x_271) ;  /* 0x0000000000049947 */ /* 0x000fea0003800000 */
[----:B------:R1:W5:Y:S02]  /*6b00*/  LDG.E.LTC128B R88, desc[UR12][R4.64+0x1e4] ;  /* 0x0001e40c04587981 */ /* 0x000364000c1e1920 */
.L_x_271:
[----:B------:R-:W-:Y:S05]  /*6b10*/  BSYNC B0 ;  /* 0x0000000000007941 */ /* 0x000fea0003800000 */
.L_x_270:
[----:B-----5:R-:W-:-:S05]  /*6b20*/  LOP3.LUT R88, R88, 0xffffe000, RZ, 0xc0, !PT ;  /* 0xffffe00058587812 */ /* 0x020fca00078ec0ff */
[----:B------:R-:W-:-:S04]  /*6b30*/  FMUL R88, R88, R9 ;  /* 0x0000000958587220 */ /* 0x000fc80000400000 */
[----:B------:R-:W-:Y:S01]  /*6b40*/  FFMA R88, R87, R8, R88 ;  /* 0x0000000857587223 */ /* 0x000fe20000000058 */
[----:B------:R-:W-:Y:S06]  /*6b50*/  @!P1 EXIT ;  /* 0x000000000000994d */ /* 0x000fec0003800000 */
[----:B0-----:R-:W-:-:S05]  /*6b60*/  F2FP.TF32.F32.PACK_B R3, R88 ;  /* 0x00000058ff03723e */ /* 0x001fca00024050ff */
[----:B------:R-:W-:Y:S01]  /*6b70*/  STG.E desc[UR12][R6.64+0x1e4], R3 ;  /* 0x0001e40306007986 */ /* 0x000fe2000c10190c */
[----:B------:R-:W-:Y:S05]  /*6b80*/  EXIT ;  /* 0x000000000000794d */ /* 0x000fea0003800000 */
.L_x_21:
[----:B------:R-:W-:Y:S01]  /*6b90*/  ISETP.GT.AND P4, PT, R0, 0x1, P3 ;  /* 0x000000010000780c */ /* 0x000fe20001f84270 */
[----:B------:R-:W-:Y:S01]  /*6ba0*/  ULDC.64 UR4, c[0x0][0x650] ;  /* 0x0001940000047ab9 */ /* 0x000fe20000000a00 */
[-C--:B------:R-:W-:Y:S01]  /*6bb0*/  FMUL R9, R88, R8.reuse ;  /* 0x0000000858097220 */ /* 0x080fe20000400000 */
[----:B------:R-:W-:Y:S01]  /*6bc0*/  LEA R2, P1, R14, UR4, 0x2 ;  /* 0x000000040e027c11 */ /* 0x000fe2000f8210ff */
[-C--:B------:R-:W-:Y:S01]  /*6bd0*/  FMUL R89, R89, R8.reuse ;  /* 0x0000000859597220 */ /* 0x080fe20000400000 */
[----:B------:R-:W-:Y:S01]  /*6be0*/  IMAD.SHL.U32 R7, R19, 0x4, RZ ;  /* 0x0000000413077824 */ /* 0x000fe200078e00ff */
[----:B------:R-:W-:Y:S01]  /*6bf0*/  ISETP.GT.AND P2, PT, R10, 0x8, PT ;  /* 0x000000080a00780c */ /* 0x000fe20003f44270 */
[-C--:B------:R-:W-:Y:S01]  /*6c00*/  FMUL R15, R90, R8.reuse ;  /* 0x000000085a0f7220 */ /* 0x080fe20000400000 */
[----:B------:R-:W-:Y:S01]  /*6c10*/  LEA.HI.X R3, R14, UR5, R17, 0x2, P1 ;  /* 0x000000050e037c11 */ /* 0x000fe200088f1411 */
[-C--:B------:R-:W-:Y:S01]  /*6c20*/  FMUL R91, R91, R8.reuse ;  /* 0x000000085b5b7220 */ /* 0x080fe20000400000 */
[----:B------:R-:W-:Y:S01]  /*6c30*/  F2FP.TF32.F32.PACK_B R9, R9 ;  /* 0x00000009ff09723e */ /* 0x000fe200024050ff */
[-C--:B------:R-:W-:Y:S01]  /*6c40*/  FMUL R93, R93, R8.reuse ;  /* 0x000000085d5d7220 */ /* 0x080fe20000400000 */
[----:B------:R-:W-:Y:S01]  /*6c50*/  F2FP.TF32.F32.PACK_B R89, R89 ;  /* 0x00000059ff59723e */ /* 0x000fe200024050ff */
[-C--:B------:R-:W-:Y:S01]  /*6c60*/  FMUL R17, R94, R8.reuse ;  /* 0x000000085e117220 */ /* 0x080fe20000400000 */
[----:B------:R-:W-:Y:S01]  /*6c70*/  SHF.L.U64.HI R5, R19, 0x2, R18 ;  /* 0x0000000213057819 */ /* 0x000fe20000010212 */
[----:B------:R0:W-:Y:S01]  /*6c80*/  @P0 STG.E desc[UR12][R2.64], R9 ;  /* 0x0000000902000986 */ /* 0x0001e2000c10190c */
[C---:B------:R-:W-:Y:S01]  /*6c90*/  ISETP.GT.AND P0, PT, R0.reuse, RZ, P2 ;  /* 0x000000ff0000720c */ /* 0x040fe20001704270 */
[----:B------:R-:W-:Y:S01]  /*6ca0*/  FMUL R95, R95, R8 ;  /* 0x000000085f5f7220 */ /* 0x000fe20000400000 */
[C---:B------:R-:W-:Y:S01]  /*6cb0*/  ISETP.GT.AND P5, PT, R0.reuse, 0x1, P2 ;  /* 0x000000010000780c */ /* 0x040fe200017a4270 */
[----:B------:R-:W-:Y:S01]  /*6cc0*/  @P4 STG.E desc[UR12][R2.64+0x4], R89 ;  /* 0x0000045902004986 */ /* 0x000fe2000c10190c */
[----:B------:R-:W-:Y:S01]  /*6cd0*/  IADD3 R12, P4, R7, R2, RZ ;  /* 0x00000002070c7210 */ /* 0x000fe20007f9e0ff */
[-C--:B------:R-:W-:Y:S01]  /*6ce0*/  FMUL R97, R97, R8.reuse ;  /* 0x0000000861617220 */ /* 0x080fe20000400000 */
[C---:B------:R-:W-:Y:S01]  /*6cf0*/  ISETP.GT.AND P1, PT, R0.reuse, 0x8, P3 ;  /* 0x000000080000780c */ /* 0x040fe20001f24270 */
[-C--:B------:R-:W-:Y:S01]  /*6d00*/  FMUL R99, R99, R8.reuse ;  /* 0x0000000863637220 */ /* 0x080fe20000400000 */
[----:B------:R-:W-:Y:S01]  /*6d10*/  F2FP.TF32.F32.PACK_B R15, R15 ;  /* 0x0000000fff0f723e */ /* 0x000fe200024050ff */
[----:B------:R-:W-:Y:S01]  /*6d20*/  IMAD.X R13, R5, 0x1, R3, P4 ;  /* 0x00000001050d7824 */ /* 0x000fe200020e0603 */
[----:B------:R-:W-:Y:S01]  /*6d30*/  ISETP.GT.AND P4, PT, R0, 0x9, P3 ;  /* 0x000000090000780c */ /* 0x000fe20001f84270 */
[-C--:B0-----:R-:W-:Y:S01]  /*6d40*/  FMUL R9, R92, R8.reuse ;  /* 0x000000085c097220 */ /* 0x081fe20000400000 */
[----:B------:R-:W-:Y:S01]  /*6d50*/  F2FP.TF32.F32.PACK_B R91, R91 ;  /* 0x0000005bff5b723e */ /* 0x000fe200024050ff */
[-C--:B------:R-:W-:Y:S01]  /*6d60*/  FMUL R101, R101, R8.reuse ;  /* 0x0000000865657220 */ /* 0x080fe20000400000 */
[----:B------:R-:W-:Y:S01]  /*6d70*/  F2FP.TF32.F32.PACK_B R93, R93 ;  /* 0x0000005dff5d723e */ /* 0x000fe200024050ff */
[----:B------:R0:W-:Y:S01]  /*6d80*/  @P0 STG.E desc[UR12][R12.64], R15 ;  /* 0x0000000f0c000986 */ /* 0x0001e2000c10190c */
[----:B------:R-:W-:Y:S01]  /*6d90*/  F2FP.TF32.F32.PACK_B R9, R9 ;  /* 0x00000009ff09723e */ /* 0x000fe200024050ff */
[-C--:B------:R-:W-:Y:S01]  /*6da0*/  FMUL R103, R103, R8.reuse ;  /* 0x0000000867677220 */ /* 0x080fe20000400000 */
[C---:B------:R-:W-:Y:S01]  /*6db0*/  ISETP.GT.AND P0, PT, R0.reuse, 0x8, P2 ;  /* 0x000000080000780c */ /* 0x040fe20001704270 */
[----:B------:R-:W-:Y:S01]  /*6dc0*/  @P5 STG.E desc[UR12][R12.64+0x4], R91 ;  /* 0x0000045b0c005986 */ /* 0x000fe2000c10190c */
[C---:B------:R-:W-:Y:S01]  /*6dd0*/  ISETP.GT.AND P5, PT, R0.reuse, 0x9, P2 ;  /* 0x000000090000780c */ /* 0x040fe200017a4270 */
[-C--:B------:R-:W-:Y:S01]  /*6de0*/  FMUL R105, R105, R8.reuse ;  /* 0x0000000869697220 */ /* 0x080fe20000400000 */
[----:B------:R-:W-:Y:S01]  /*6df0*/  F2FP.TF32.F32.PACK_B R17, R17 ;  /* 0x00000011ff11723e */ /* 0x000fe200024050ff */
[----:B------:R1:W-:Y:S01]  /*6e00*/  @P1 STG.E desc[UR12][R2.64+0x20], R9 ;  /* 0x0000200902001986 */ /* 0x0003e2000c10190c */
[----:B------:R-:W-:Y:S01]  /*6e10*/  F2FP.TF32.F32.PACK_B R95, R95 ;  /* 0x0000005fff5f723e */ /* 0x000fe200024050ff */
[-C--:B------:R-:W-:Y:S01]  /*6e20*/  FMUL R107, R107, R8.reuse ;  /* 0x000000086b6b7220 */ /* 0x080fe20000400000 */
[C---:B------:R-:W-:Y:S01]  /*6e30*/  ISETP.GT.AND P1, PT, R0.reuse, 0x11, P3 ;  /* 0x000000110000780c */ /* 0x040fe20001f24270 */
[----:B------:R-:W-:Y:S01]  /*6e40*/  @P4 STG.E desc[UR12][R2.64+0x24], R93 ;  /* 0x0000245d02004986 */ /* 0x000fe2000c10190c */
[----:B------:R-:W-:Y:S01]  /*6e50*/  ISETP.GT.AND P4, PT, R0, 0x10, P3 ;  /* 0x000000100000780c */ /* 0x000fe20001f84270 */
[-C--:B0-----:R-:W-:Y:S01]  /*6e60*/  FMUL R15, R96, R8.reuse ;  /* 0x00000008600f7220 */ /* 0x081fe20000400000 */
[----:B------:R-:W-:Y:S01]  /*6e70*/  F2FP.TF32.F32.PACK_B R97, R97 ;  /* 0x00000061ff61723e */ /* 0x000fe200024050ff */
[----:B------:R0:W-:Y:S01]  /*6e80*/  @P0 STG.E desc[UR12][R12.64+0x20], R17 ;  /* 0x000020110c000986 */ /* 0x0001e2000c10190c */
[----:B------:R-:W-:Y:S01]  /*6e90*/  ISETP.GT.AND P0, PT, R0, 0x10, P2 ;  /* 0x000000100000780c */ /* 0x000fe20001704270 */
[-C--:B------:R-:W-:Y:S01]  /*6ea0*/  FMUL R109, R109, R8.reuse ;  /* 0x000000086d6d7220 */ /* 0x080fe20000400000 */
[----:B------:R-:W-:Y:S01]  /*6eb0*/  F2FP.TF32.F32.PACK_B R15, R15 ;  /* 0x0000000fff0f723e */ /* 0x000fe200024050ff */
[----:B------:R-:W-:Y:S01]  /*6ec0*/  @P5 STG.E desc[UR12][R12.64+0x24], R95 ;  /* 0x0000245f0c005986 */ /* 0x000fe2000c10190c */
[-C--:B-1----:R-:W-:Y:S01]  /*6ed0*/  FMUL R9, R98, R8.reuse ;  /* 0x0000000862097220 */ /* 0x082fe20000400000 */
[----:B------:R-:W-:Y:S01]  /*6ee0*/  F2FP.TF32.F32.PACK_B R99, R99 ;  /* 0x00000063ff63723e */ /* 0x000fe200024050ff */
[-C--:B------:R-:W-:Y:S01]  /*6ef0*/  FMUL R111, R111, R8.reuse ;  /* 0x000000086f6f7220 */ /* 0x080fe20000400000 */
[C---:B------:R-:W-:Y:S01]  /*6f00*/  ISETP.GT.AND P5, PT, R0.reuse, 0x18, P3 ;  /* 0x000000180000780c */ /* 0x040fe20001fa4270 */
[-C--:B------:R-:W-:Y:S01]  /*6f10*/  FMUL R113, R113, R8.reuse ;  /* 0x0000000871717220 */ /* 0x080fe20000400000 */
[----:B------:R1:W-:Y:S01]  /*6f20*/  @P4 STG.E desc[UR12][R2.64+0x40], R15 ;  /* 0x0000400f02004986 */ /* 0x0003e2000c10190c */
[----:B------:R-:W-:Y:S01]  /*6f30*/  ISETP.GT.AND P4, PT, R0, 0x11, P2 ;  /* 0x000000110000780c */ /* 0x000fe20001784270 */
[-C--:B0-----:R-:W-:Y:S01]  /*6f40*/  FMUL R17, R100, R8.reuse ;  /* 0x0000000864117220 */ /* 0x081fe20000400000 */
[----:B------:R-:W-:Y:S01]  /*6f50*/  F2FP.TF32.F32.PACK_B R9, R9 ;  /* 0x00000009ff09723e */ /* 0x000fe200024050ff */
[----:B------:R-:W-:Y:S01]  /*6f60*/  @P1 STG.E desc[UR12][R2.64+0x44], R97 ;  /* 0x0000446102001986 */ /* 0x000fe2000c10190c */
[C---:B------:R-:W-:Y:S01]  /*6f70*/  ISETP.GT.AND P1, PT, R0.reuse, 0x19, P3 ;  /* 0x000000190000780c */ /* 0x040fe20001f24270 */
[-C--:B------:R-:W-:Y:S01]  /*6f80*/  FMUL R115, R115, R8.reuse ;  /* 0x0000000873737220 */ /* 0x080fe20000400000 */
[----:B------:R-:W-:Y:S01]  /*6f90*/  F2FP.TF32.F32.PACK_B R17, R17 ;  /* 0x00000011ff11723e */ /* 0x000fe200024050ff */
[----:B------:R0:W-:Y:S01]  /*6fa0*/  @P0 STG.E desc[UR12][R12.64+0x40], R9 ;  /* 0x000040090c000986 */ /* 0x0001e2000c10190c */
[----:B------:R-:W-:Y:S01]  /*6fb0*/  ISETP.GT.AND P0, PT, R0, 0x18, P2 ;  /* 0x000000180000780c */ /* 0x000fe20001704270 */
[-C--:B------:R-:W-:Y:S01]  /*6fc0*/  FMUL R117, R117, R8.reuse ;  /* 0x0000000875757220 */ /* 0x080fe20000400000 */
[----:B------:R-:W-:Y:S01]  /*6fd0*/  F2FP.TF32.F32.PACK_B R101, R101 ;  /* 0x00000065ff65723e */ /* 0x000fe200024050ff */
[-C--:B-1----:R-:W-:Y:S01]  /*6fe0*/  FMUL R15, R102, R8.reuse ;  /* 0x00000008660f7220 */ /* 0x082fe20000400000 */
[----:B------:R-:W-:Y:S01]  /*6ff0*/  F2FP.TF32.F32.PACK_B R103, R103 ;  /* 0x00000067ff67723e */ /* 0x000fe200024050ff */
[----:B------:R-:W-:Y:S01]  /*7000*/  @P4 STG.E desc[UR12][R12.64+0x44], R99 ;  /* 0x000044630c004986 */ /* 0x000fe2000c10190c */
[C---:B------:R-:W-:Y:S01]  /*7010*/  ISETP.GT.AND P4, PT, R0.reuse, 0x19, P2 ;  /* 0x000000190000780c */ /* 0x040fe20001784270 */
[-C--:B------:R-:W-:Y:S01]  /*7020*/  FMUL R119, R119, R8.reuse ;  /* 0x0000000877777220 */ /* 0x080fe20000400000 */
[----:B------:R-:W-:Y:S01]  /*7030*/  F2FP.TF32.F32.PACK_B R15, R15 ;  /* 0x0000000fff0f723e */ /* 0x000fe200024050ff */
        /* <DEDUP_REMOVED lines=9> */
[C---:B------:R-:W-:Y:S01]  /*70d0*/  ISETP.GT.AND P0, PT, R0.reuse, 0x20, P2 ;  /* 0x000000200000780c */ /* 0x040fe20001704270 */
[-C--:B------:R-:W-:Y:S01]  /*70e0*/  FMUL R123, R123, R8.reuse ;  /* 0x000000087b7b7220 */ /* 0x080fe20000400000 */
[----:B------:R-:W-:Y:S01]  /*70f0*/  F2FP.TF32.F32.PACK_B R107, R107 ;  /* 0x0000006bff6b723e */ /* 0x000fe200024050ff */
[----:B------:R-:W-:Y:S01]  /*7100*/  @P4 STG.E desc[UR12][R12.64+0x64], R103 ;  /* 0x000064670c004986 */ /* 0x000fe2000c10190c */
[----:B------:R-:W-:Y:S01]  /*7110*/  ISETP.GT.AND P4, PT, R0, 0x21, P2 ;  /* 0x000000210000780c */ /* 0x000fe20001784270 */
[-C--:B-1----:R-:W-:Y:S01]  /*7120*/  FMUL R17, R106, R8.reuse ;  /* 0x000000086a117220 */ /* 0x082fe20000400000 */
[----:B------:R-:W-:Y:S01]  /*7130*/  F2FP.TF32.F32.PACK_B R109, R109 ;  /* 0x0000006dff6d723e */ /* 0x000fe200024050ff */
[----:B------:R1:W-:Y:S01]  /*7140*/  @P5 STG.E desc[UR12][R2.64+0x80], R9 ;  /* 0x0000800902005986 */ /* 0x0003e2000c10190c */
[C---:B------:R-:W-:Y:S01]  /*7150*/  ISETP.GT.AND P5, PT, R0.reuse, 0x28, P3 ;  /* 0x000000280000780c */ /* 0x040fe20001fa4270 */
[-C--:B------:R-:W-:Y:S01]  /*7160*/  FMUL R125, R125, R8.reuse ;  /* 0x000000087d7d7220 */ /* 0x080fe20000400000 */
[----:B------:R-:W-:Y:S01]  /*7170*/  F2FP.TF32.F32.PACK_B R17, R17 ;  /* 0x00000011ff11723e */ /* 0x000fe200024050ff */
[----:B------:R-:W-:Y:S01]  /*7180*/  @P1 STG.E desc[UR12][R2.64+0x84], R105 ;  /* 0x0000846902001986 */ /* 0x000fe2000c10190c */
[----:B------:R-:W-:Y:S01]  /*7190*/  ISETP.GT.AND P1, PT, R0, 0x29, P3 ;  /* 0x000000290000780c */ /* 0x000fe20001f24270 */
[-C--:B0-----:R-:W-:Y:S01]  /*71a0*/  FMUL R15, R108, R8.reuse ;  /* 0x000000086c0f7220 */ /* 0x081fe20000400000 */
        /* <DEDUP_REMOVED lines=98> */
[----:B------:R-:W-:Y:S01]  /*77d0*/  ISETP.GT.AND P0, PT, R0, 0x58, P2 ;  /* 0x000000580000780c */ /* 0x000fe20001704270 */
[----:B------:R-:W-:Y:S01]  /*77e0*/  IMAD.SHL.U32 R19, R16, 0x4, RZ ;  /* 0x0000000410137824 */ /* 0x000fe200078e00ff */
        /* <DEDUP_REMOVED lines=20> */
[C---:B------:R-:W-:Y:S01]  /*7930*/  ISETP.GT.AND P6, PT, R0.reuse, 0x70, P3 ;  /* 0x000000700000780c */ /* 0x040fe20001fc4270 */
        /* <DEDUP_REMOVED lines=17> */
[----:B------:R-:W-:Y:S01]  /*7a50*/  ISETP.GT.AND P5, PT, R0, 0x70, P2 ;  /* 0x000000700000780c */ /* 0x000fe200017a4270 */
[-C--:B------:R-:W-:Y:S01]  /*7a60*/  FMUL R31, R31, R8.reuse ;  /* 0x000000081f1f7220 */ /* 0x080fe20000400000 */
[----:B------:R-:W-:Y:S01]  /*7a70*/  F2FP.TF32.F32.PACK_B R17, R17 ;  /* 0x00000011ff11723e */ /* 0x000fe200024050ff */
[-C--:B0-----:R-:W-:Y:S01]  /*7a80*/  FMUL R15, R144, R8.reuse ;  /* 0x00000008900f7220 */ /* 0x081fe20000400000 */
[----:B------:R-:W-:Y:S01]  /*7a90*/  @P1 STG.E desc[UR12][R2.64+0x1a4], R141 ;  /* 0x0001a48d02001986 */ /* 0x000fe2000c10190c */
[----:B------:R-:W-:Y:S01]  /*7aa0*/  ISETP.GT.AND P1, PT, R0, 0x71, P3 ;  /* 0x000000710000780c */ /* 0x000fe20001f24270 */
[-C--:B------:R-:W-:Y:S01]  /*7ab0*/  FMUL R33, R33, R8.reuse ;  /* 0x0000000821217220 */ /* 0x080fe20000400000 */
[----:B------:R-:W-:Y:S01]  /*7ac0*/  F2FP.TF32.F32.PACK_B R145, R145 ;  /* 0x00000091ff91723e */ /* 0x000fe200024050ff */
[----:B------:R0:W-:Y:S01]  /*7ad0*/  @P0 STG.E desc[UR12][R12.64+0x1a0], R17 ;  /* 0x0001a0110c000986 */ /* 0x0001e2000c10190c */
[----:B------:R-:W-:Y:S01]  /*7ae0*/  F2FP.TF32.F32.PACK_B R15, R15 ;  /* 0x0000000fff0f723e */ /* 0x000fe200024050ff */
[-C--:B------:R-:W-:Y:S01]  /*7af0*/  FMUL R35, R35, R8.reuse ;  /* 0x0000000823237220 */ /* 0x080fe20000400000 */
[-C--:B-1----:R-:W-:Y:S01]  /*7b00*/  FMUL R9, R146, R8.reuse ;  /* 0x0000000892097220 */ /* 0x082fe20000400000 */
        /* <DEDUP_REMOVED lines=8> */
[-C--:B0-----:R-:W-:Y:S01]  /*7b90*/  FMUL R17, R148, R8.reuse ;  /* 0x0000000894117220 */ /* 0x081fe20000400000 */
[----:B------:R-:W-:Y:S01]  /*7ba0*/  ISETP.GT.AND P3, PT, R0, 0x79, P3 ;  /* 0x000000790000780c */ /* 0x000fe20001f64270 */
[----:B------:R-:W-:Y:S01]  /*7bb0*/  @P1 STG.E desc[UR12][R2.64+0x1c4], R145 ;  /* 0x0001c49102001986 */ /* 0x000fe2000c10190c */
[C---:B------:R-:W-:Y:S01]  /*7bc0*/  ISETP.GT.AND P1, PT, R10.reuse, 0x40, PT ;  /* 0x000000400a00780c */ /* 0x040fe20003f24270 */
[-C--:B------:R-:W-:Y:S01]  /*7bd0*/  FMUL R41, R41, R8.reuse ;  /* 0x0000000829297220 */ /* 0x080fe20000400000 */
[----:B------:R-:W-:Y:S01]  /*7be0*/  F2FP.TF32.F32.PACK_B R17, R17 ;  /* 0x00000011ff11723e */ /* 0x000fe200024050ff */
[----:B------:R0:W-:Y:S01]  /*7bf0*/  @P5 STG.E desc[UR12][R12.64+0x1c0], R9 ;  /* 0x0001c0090c005986 */ /* 0x0001e2000c10190c */
[----:B------:R-:W-:Y:S01]  /*7c00*/  ISETP.GT.AND P0, PT, R10, 0x48, PT ;  /* 0x000000480a00780c */ /* 0x000fe20003f04270 */
[-C--:B------:R-:W-:Y:S01]  /*7c10*/  FMUL R43, R43, R8.reuse ;  /* 0x000000082b2b7220 */ /* 0x080fe20000400000 */
[----:B------:R-:W-:Y:S01]  /*7c20*/  F2FP.TF32.F32.PACK_B R149, R149 ;  /* 0x00000095ff95723e */ /* 0x000fe200024050ff */
[----:B------:R-:W-:Y:S01]  /*7c30*/  @P6 STG.E desc[UR12][R12.64+0x1c4], R147 ;  /* 0x0001c4930c006986 */ /* 0x000fe2000c10190c */
[----:B-1----:R-:W-:Y:S01]  /*7c40*/  SHF.L.U64.HI R15, R16, 0x2, R11 ;  /* 0x00000002100f7819 */ /* 0x002fe2000001020b */
[----:B------:R-:W-:Y:S01]  /*7c50*/  FMUL R45, R45, R8 ;  /* 0x000000082d2d7220 */ /* 0x000fe20000400000 */
[----:B------:R-:W-:Y:S01]  /*7c60*/  IADD3 R10, P5, R19, R2, RZ ;  /* 0x00000002130a7210 */ /* 0x000fe20007fbe0ff */
[----:B------:R1:W-:Y:S01]  /*7c70*/  @P4 STG.E desc[UR12][R2.64+0x1e0], R17 ;  /* 0x0001e01102004986 */ /* 0x0003e2000c10190c */
[C---:B------:R-:W-:Y:S01]  /*7c80*/  ISETP.GT.AND P4, PT, R0.reuse, 0x78, P2 ;  /* 0x000000780000780c */ /* 0x040fe20001784270 */
[-C--:B------:R-:W-:Y:S01]  /*7c90*/  FMUL R47, R47, R8.reuse ;  /* 0x000000082f2f7220 */ /* 0x080fe20000400000 */
[C---:B------:R-:W-:Y:S01]  /*7ca0*/  ISETP.GT.AND P2, PT, R0.reuse, 0x79, P2 ;  /* 0x000000790000780c */ /* 0x040fe20001744270 */
[----:B------:R2:W-:Y:S01]  /*7cb0*/  @P3 STG.E desc[UR12][R2.64+0x1e4], R149 ;  /* 0x0001e49502003986 */ /* 0x0005e2000c10190c */
[----:B------:R-:W-:Y:S01]  /*7cc0*/  IMAD.X R11, R15, 0x1, R3, P5 ;  /* 0x000000010f0b7824 */ /* 0x000fe200028e0603 */
[----:B------:R-:W-:Y:S01]  /*7cd0*/  ISETP.GT.AND P3, PT, R0, 0x1, P1 ;  /* 0x000000010000780c */ /* 0x000fe20000f64270 */
[----:B0-----:R-:W-:Y:S01]  /*7ce0*/  FMUL R9, R150, R8 ;  /* 0x0000000896097220 */ /* 0x001fe20000400000 */
[----:B------:R-:W-:Y:S01]  /*7cf0*/  IADD3 R14, P5, P6, R7, R2, R19 ;  /* 0x00000002070e7210 */ /* 0x000fe20007ebe013 */
[-C--:B------:R-:W-:Y:S01]  /*7d00*/  FMUL R49, R49, R8.reuse ;  /* 0x0000000831317220 */ /* 0x080fe20000400000 */
[----:B------:R-:W-:Y:S01]  /*7d10*/  F2FP.TF32.F32.PACK_B R151, R151 ;  /* 0x00000097ff97723e */ /* 0x000fe200024050ff */
[-C--:B------:R-:W-:Y:S01]  /*7d20*/  FMUL R51, R51, R8.reuse ;  /* 0x0000000833337220 */ /* 0x080fe20000400000 */
[----:B------:R-:W-:Y:S01]  /*7d30*/  IADD3.X R15, R5, R3, R15, P5, P6 ;  /* 0x00000003050f7210 */ /* 0x000fe20002fec40f */
[-C--:B-1----:R-:W-:Y:S01]  /*7d40*/  FMUL R17, R24, R8.reuse ;  /* 0x0000000818117220 */ /* 0x082fe20000400000 */
[----:B------:R-:W-:Y:S01]  /*7d50*/  F2FP.TF32.F32.PACK_B R9, R9 ;  /* 0x00000009ff09723e */ /* 0x000fe200024050ff */
[-C--:B------:R-:W-:Y:S01]  /*7d60*/  FMUL R53, R53, R8.reuse ;  /* 0x0000000835357220 */ /* 0x080fe20000400000 */
[----:B--2---:R-:W-:Y:S01]  /*7d70*/  @P4 IMAD.MOV.U32 R2, RZ, RZ, R12 ;  /* 0x000000ffff024224 */ /* 0x004fe200078e000c */
[----:B------:R-:W-:Y:S01]  /*7d80*/  F2FP.TF32.F32.PACK_B R25, R25 ;  /* 0x00000019ff19723e */ /* 0x000fe200024050ff */
[----:B------:R-:W-:Y:S01]  /*7d90*/  @P4 IMAD.MOV.U32 R3, RZ, RZ, R13 ;  /* 0x000000ffff034224 */ /* 0x000fe200078e000d */
[----:B------:R-:W-:Y:S01]  /*7da0*/  ISETP.GT.AND P5, PT, R0, RZ, P1 ;  /* 0x000000ff0000720c */ /* 0x000fe20000fa4270 */
[-C--:B------:R-:W-:Y:S01]  /*7db0*/  FMUL R55, R55, R8.reuse ;  /* 0x0000000837377220 */ /* 0x080fe20000400000 */
[----:B------:R-:W-:Y:S01]  /*7dc0*/  F2FP.TF32.F32.PACK_B R17, R17 ;  /* 0x00000011ff11723e */ /* 0x000fe200024050ff */
[-C--:B------:R-:W-:Y:S01]  /*7dd0*/  FMUL R57, R57, R8.reuse ;  /* 0x0000000839397220 */ /* 0x080fe20000400000 */
[----:B------:R0:W-:Y:S01]  /*7de0*/  @P4 STG.E desc[UR12][R2.64+0x1e0], R9 ;  /* 0x0001e00902004986 */ /* 0x0001e2000c10190c */
[----:B------:R-:W-:Y:S01]  /*7df0*/  IADD3 R4, P4, R10, R7, RZ ;  /* 0x000000070a047210 */ /* 0x000fe20007f9e0ff */
[-C--:B------:R-:W-:Y:S01]  /*7e00*/  FMUL R7, R26, R8.reuse ;  /* 0x000000081a077220 */ /* 0x080fe20000400000 */
[----:B------:R-:W-:Y:S01]  /*7e10*/  F2FP.TF32.F32.PACK_B R27, R27 ;  /* 0x0000001bff1b723e */ /* 0x000fe200024050ff */
[----:B------:R1:W-:Y:S01]  /*7e20*/  @P2 STG.E desc[UR12][R12.64+0x1e4], R151 ;  /* 0x0001e4970c002986 */ /* 0x0003e2000c10190c */
[C---:B------:R-:W-:Y:S01]  /*7e30*/  ISETP.GT.AND P2, PT, R0.reuse, RZ, P0 ;  /* 0x000000ff0000720c */ /* 0x040fe20000744270 */
[----:B------:R-:W-:Y:S01]  /*7e40*/  IMAD.X R5, R11, 0x1, R5, P4 ;  /* 0x000000010b057824 */ /* 0x000fe200020e0605 */
[----:B------:R-:W-:Y:S01]  /*7e50*/  F2FP.TF32.F32.PACK_B R7, R7 ;  /* 0x00000007ff07723e */ /* 0x000fe200024050ff */
[----:B------:R-:W-:Y:S01]  /*7e60*/  @P3 STG.E desc[UR12][R10.64+0x4], R25 ;  /* 0x000004190a003986 */ /* 0x000fe2000c10190c */
[C---:B------:R-:W-:Y:S01]  /*7e70*/  ISETP.GT.AND P3, PT, R0.reuse, 0x1, P0 ;  /* 0x000000010000780c */ /* 0x040fe20000764270 */
[-C--:B------:R-:W-:Y:S01]  /*7e80*/  FMUL R59, R59, R8.reuse ;  /* 0x000000083b3b7220 */ /* 0x080fe20000400000 */
[C---:B------:R-:W-:Y:S01]  /*7e90*/  ISETP.GT.AND P4, PT, R0.reuse, 0x8, P1 ;  /* 0x000000080000780c */ /* 0x040fe20000f84270 */
[----:B------:R-:W-:Y:S01]  /*7ea0*/  @P5 STG.E desc[UR12][R10.64], R17 ;  /* 0x000000110a005986 */ /* 0x000fe2000c10190c */
[----:B------:R-:W-:Y:S01]  /*7eb0*/  ISETP.GT.AND P5, PT, R0, 0x9, P1 ;  /* 0x000000090000780c */ /* 0x000fe20000fa4270 */
[-C--:B0-----:R-:W-:Y:S01]  /*7ec0*/  FMUL R9, R28, R8.reuse ;  /* 0x000000081c097220 */ /* 0x081fe20000400000 */
[----:B------:R-:W-:Y:S01]  /*7ed0*/  F2FP.TF32.F32.PACK_B R29, R29 ;  /* 0x0000001dff1d723e */ /* 0x000fe200024050ff */
[-C--:B-1----:R-:W-:Y:S01]  /*7ee0*/  FMUL R13, R30, R8.reuse ;  /* 0x000000081e0d7220 */ /* 0x082fe20000400000 */
[----:B------:R-:W-:Y:S01]  /*7ef0*/  F2FP.TF32.F32.PACK_B R31, R31 ;  /* 0x0000001fff1f723e */ /* 0x000fe200024050ff */
[----:B------:R0:W-:Y:S01]  /*7f00*/  @P2 STG.E desc[UR12][R4.64], R7 ;  /* 0x0000000704002986 */ /* 0x0001e2000c10190c */
[C---:B------:R-:W-:Y:S01]  /*7f10*/  ISETP.GT.AND P2, PT, R0.reuse, 0x8, P0 ;  /* 0x000000080000780c */ /* 0x040fe20000744270 */
[-C--:B------:R-:W-:Y:S01]  /*7f20*/  FMUL R61, R61, R8.reuse ;  /* 0x000000083d3d7220 */ /* 0x080fe20000400000 */
[----:B------:R-:W-:Y:S01]  /*7f30*/  F2FP.TF32.F32.PACK_B R9, R9 ;  /* 0x00000009ff09723e */ /* 0x000fe200024050ff */
[----:B------:R-:W-:Y:S01]  /*7f40*/  @P3 IMAD.MOV.U32 R2, RZ, RZ, R4 ;  /* 0x000000ffff023224 */ /* 0x000fe200078e0004 */
[----:B------:R-:W-:Y:S01]  /*7f50*/  F2FP.TF32.F32.PACK_B R13, R13 ;  /* 0x0000000dff0d723e */ /* 0x000fe200024050ff */
[----:B------:R-:W-:Y:S01]  /*7f60*/  @P3 IMAD.MOV.U32 R3, RZ, RZ, R5 ;  /* 0x000000ffff033224 */ /* 0x000fe200078e0005 */
[----:B------:R-:W-:Y:S01]  /*7f70*/  F2FP.TF32.F32.PACK_B R33, R33 ;  /* 0x00000021ff21723e */ /* 0x000fe200024050ff */
[-C--:B------:R-:W-:Y:S01]  /*7f80*/  FMUL R63, R63, R8.reuse ;  /* 0x000000083f3f7220 */ /* 0x080fe20000400000 */
[----:B------:R-:W-:Y:S01]  /*7f90*/  F2FP.TF32.F32.PACK_B R35, R35 ;  /* 0x00000023ff23723e */ /* 0x000fe200024050ff */
[-C--:B------:R-:W-:Y:S01]  /*7fa0*/  FMUL R65, R65, R8.reuse ;  /* 0x0000000841417220 */ /* 0x080fe20000400000 */
        /* <DEDUP_REMOVED lines=22> */
[----:B------:R-:W-:Y:S01]  /*8110*/  FMUL R73, R73, R8 ;  /* 0x0000000849497220 */ /* 0x000fe20000400000 */
[----:B------:R-:W-:Y:S01]  /*8120*/  F2FP.TF32.F32.PACK_B R9, R9 ;  /* 0x00000009ff09723e */ /* 0x000fe200024050ff */
[----:B------:R-:W-:Y:S01]  /*8130*/  @P5 STG.E desc[UR12][R10.64+0x44], R33 ;  /* 0x000044210a005986 */ /* 0x000fe2000c10190c */
[----:B------:R-:W-:Y:S01]  /*8140*/  ISETP.GT.AND P5, PT, R0, 0x19, P1 ;  /* 0x000000190000780c */ /* 0x000fe20000fa4270 */
[----:B------:R-:W-:-:S02]  /*8150*/  @P2 IMAD.MOV.U32 R2, RZ, RZ, R14 ;  /* 0x000000ffff022224 */ /* 0x000fc400078e000e */
[-C--:B-1----:R-:W-:Y:S01]  /*8160*/  FMUL R5, R36, R8.reuse ;  /* 0x0000000824057220 */ /* 0x082fe20000400000 */
[----:B------:R-:W-:Y:S01]  /*8170*/  @P2 IMAD.MOV.U32 R3, RZ, RZ, R15 ;  /* 0x000000ffff032224 */ /* 0x000fe200078e000f */
[----:B------:R-:W-:Y:S01]  /*8180*/  F2FP.TF32.F32.PACK_B R45, R45 ;  /* 0x0000002dff2d723e */ /* 0x000fe200024050ff */
[-C--:B------:R-:W-:Y:S01]  /*8190*/  FMUL R75, R75, R8.reuse ;  /* 0x000000084b4b7220 */ /* 0x080fe20000400000 */
[----:B------:R-:W-:Y:S01]  /*81a0*/  F2FP.TF32.F32.PACK_B R47, R47 ;  /* 0x0000002fff2f723e */ /* 0x000fe200024050ff */
[-C--:B0-----:R-:W-:Y:S01]  /*81b0*/  FMUL R7, R38, R8.reuse ;  /* 0x0000000826077220 */ /* 0x081fe20000400000 */
[----:B------:R0:W-:Y:S01]  /*81c0*/  @P2 STG.E desc[UR12][R2.64+0x40], R9 ;  /* 0x0000400902002986 */ /* 0x0001e2000c10190c */
[----:B------:R-:W-:Y:S01]  /*81d0*/  ISETP.GT.AND P2, PT, R0, 0x18, P0 ;  /* 0x000000180000780c */ /* 0x000fe20000744270 */
[-C--:B------:R-:W-:Y:S01]  /*81e0*/  FMUL R77, R77, R8.reuse ;  /* 0x000000084d4d7220 */ /* 0x080fe20000400000 */
[----:B------:R-:W-:Y:S01]  /*81f0*/  F2FP.TF32.F32.PACK_B R5, R5 ;  /* 0x00000005ff05723e */ /* 0x000fe200024050ff */
[-C--:B------:R-:W-:Y:S01]  /*8200*/  FMUL R13, R78, R8.reuse ;  /* 0x000000084e0d7220 */ /* 0x080fe20000400000 */
[----:B------:R-:W-:Y:S01]  /*8210*/  F2FP.TF32.F32.PACK_B R7, R7 ;  /* 0x00000007ff07723e */ /* 0x000fe200024050ff */
[-C--:B------:R-:W-:Y:S01]  /*8220*/  FMUL R79, R79, R8.reuse ;  /* 0x000000084f4f7220 */ /* 0x080fe20000400000 */
[----:B------:R-:W-:Y:S01]  /*8230*/  F2FP.TF32.F32.PACK_B R49, R49 ;  /* 0x00000031ff31723e */ /* 0x000fe200024050ff */
[-C--:B------:R-:W-:Y:S01]  /*8240*/  FMUL R81, R81, R8.reuse ;  /* 0x0000000851517220 */ /* 0x080fe20000400000 */
[----:B------:R-:W-:Y:S01]  /*8250*/  F2FP.TF32.F32.PACK_B R51, R51 ;  /* 0x00000033ff33723e */ /* 0x000fe200024050ff */
[----:B------:R-:W-:Y:S01]  /*8260*/  FMUL R83, R83, R8 ;  /* 0x0000000853537220 */ /* 0x000fe20000400000 */
[----:B------:R-:W-:Y:S01]  /*8270*/  F2FP.TF32.F32.PACK_B R53, R53 ;  /* 0x00000035ff35723e */ /* 0x000fe200024050ff */
[----:B0-----:R-:W-:-:S02]  /*8280*/  @P3 IMAD.MOV.U32 R2, RZ, RZ, R14 ;  /* 0x000000ffff023224 */ /* 0x001fc400078e000e */
[-C--:B------:R-:W-:Y:S01]  /*8290*/  FMUL R9, R40, R8.reuse ;  /* 0x0000000828097220 */ /* 0x080fe20000400000 */
[----:B------:R-:W-:Y:S01]  /*82a0*/  @P3 IMAD.MOV.U32 R3, RZ, RZ, R15 ;  /* 0x000000ffff033224 */ /* 0x000fe200078e000f */
[----:B------:R-:W-:Y:S01]  /*82b0*/  F2FP.TF32.F32.PACK_B R55, R55 ;  /* 0x00000037ff37723e */ /* 0x000fe200024050ff */
[-C--:B------:R-:W-:Y:S01]  /*82c0*/  FMUL R17, R84, R8.reuse ;  /* 0x0000000854117220 */ /* 0x080fe20000400000 */
[----:B------:R-:W-:Y:S01]  /*82d0*/  F2FP.TF32.F32.PACK_B R57, R57 ;  /* 0x00000039ff39723e */ /* 0x000fe200024050ff */
[-C--:B------:R-:W-:Y:S01]  /*82e0*/  FMUL R85, R85, R8.reuse ;  /* 0x0000000855557220 */ /* 0x080fe20000400000 */
[----:B------:R0:W-:Y:S01]  /*82f0*/  @P3 STG.E desc[UR12][R2.64+0x44], R35 ;  /* 0x0000442302003986 */ /* 0x0001e2000c10190c */
[----:B------:R-:W-:Y:S01]  /*8300*/  ISETP.GT.AND P3, PT, R0, 0x19, P0 ;  /* 0x000000190000780c */ /* 0x000fe20000764270 */
[----:B------:R-:W-:Y:S01]  /*8310*/  FMUL R19, R86, R8 ;  /* 0x0000000856137220 */ /* 0x000fe20000400000 */
[----:B------:R-:W-:Y:S01]  /*8320*/  F2FP.TF32.F32.PACK_B R9, R9 ;  /* 0x00000009ff09723e */ /* 0x000fe200024050ff */
[----:B------:R1:W-:Y:S01]  /*8330*/  @P4 STG.E desc[UR12][R10.64+0x60], R5 ;  /* 0x000060050a004986 */ /* 0x0003e2000c10190c */
[----:B------:R-:W-:-:S02]  /*8340*/  ISETP.GT.AND P4, PT, R0, 0x20, P1 ;  /* 0x000000200000780c */ /* 0x000fc40000f84270 */
[----:B------:R-:W-:Y:S01]  /*8350*/  F2FP.TF32.F32.PACK_B R59, R59 ;  /* 0x0000003bff3b723e */ /* 0x000fe200024050ff */
[----:B------:R-:W-:Y:S01]  /*8360*/  @P5 STG.E desc[UR12][R10.64+0x64], R37 ;  /* 0x000064250a005986 */ /* 0x000fe2000c10190c */
[----:B------:R-:W-:Y:S02]  /*8370*/  ISETP.GT.AND P5, PT, R0, 0x21, P1 ;  /* 0x000000210000780c */ /* 0x000fe40000fa4270 */
[----:B------:R-:W-:Y:S01]  /*8380*/  F2FP.TF32.F32.PACK_B R61, R61 ;  /* 0x0000003dff3d723e */ /* 0x000fe200024050ff */
[----:B0-----:R-:W-:Y:S01]  /*8390*/  @P2 IMAD.MOV.U32 R2, RZ, RZ, R14 ;  /* 0x000000ffff022224 */ /* 0x001fe200078e000e */
[----:B------:R-:W-:Y:S01]  /*83a0*/  F2FP.TF32.F32.PACK_B R63, R63 ;  /* 0x0000003fff3f723e */ /* 0x000fe200024050ff */
[----:B------:R-:W-:Y:S01]  /*83b0*/  @P2 IMAD.MOV.U32 R3, RZ, RZ, R15 ;  /* 0x000000ffff032224 */ /* 0x000fe200078e000f */
[----:B------:R-:W-:Y:S01]  /*83c0*/  F2FP.TF32.F32.PACK_B R65, R65 ;  /* 0x00000041ff41723e */ /* 0x000fe200024050ff */
[----:B-1----:R-:W-:Y:S01]  /*83d0*/  FMUL R5, R42, R8 ;  /* 0x000000082a057220 */ /* 0x002fe20000400000 */
[----:B------:R-:W-:-:S02]  /*83e0*/  ISETP.GT.AND P6, PT, R0, 0x59, P1 ;  /* 0x000000590000780c */ /* 0x000fc40000fc4270 */
[----:B------:R0:W-:Y:S01]  /*83f0*/  @P2 STG.E desc[UR12][R2.64+0x60], R7 ;  /* 0x0000600702002986 */ /* 0x0001e2000c10190c */
[----:B------:R-:W-:Y:S02]  /*8400*/  ISETP.GT.AND P2, PT, R0, 0x20, P0 ;  /* 0x000000200000780c */ /* 0x000fe40000744270 */
[----:B------:R-:W-:Y:S02]  /*8410*/  F2FP.TF32.F32.PACK_B R5, R5 ;  /* 0x00000005ff05723e */ /* 0x000fe400024050ff */
[----:B------:R-:W-:Y:S02]  /*8420*/  F2FP.TF32.F32.PACK_B R67, R67 ;  /* 0x00000043ff43723e */ /* 0x000fe400024050ff */
[----:B------:R-:W-:Y:S02]  /*8430*/  F2FP.TF32.F32.PACK_B R69, R69 ;  /* 0x00000045ff45723e */ /* 0x000fe400024050ff */
[----:B------:R-:W-:Y:S02]  /*8440*/  F2FP.TF32.F32.PACK_B R71, R71 ;  /* 0x00000047ff47723e */ /* 0x000fe400024050ff */
[----:B------:R-:W-:Y:S01]  /*8450*/  F2FP.TF32.F32.PACK_B R73, R73 ;  /* 0x00000049ff49723e */ /* 0x000fe200024050ff */
[----:B0-----:R-:W-:-:S02]  /*8460*/  @P3 IMAD.MOV.U32 R2, RZ, RZ, R14 ;  /* 0x000000ffff023224 */ /* 0x001fc400078e000e */
[----:B------:R-:W-:Y:S01]  /*8470*/  FMUL R7, R44, R8 ;  /* 0x000000082c077220 */ /* 0x000fe20000400000 */
[----:B------:R-:W-:Y:S01]  /*8480*/  @P3 IMAD.MOV.U32 R3, RZ, RZ, R15 ;  /* 0x000000ffff033224 */ /* 0x000fe200078e000f */
[----:B------:R-:W-:Y:S02]  /*8490*/  F2FP.TF32.F32.PACK_B R75, R75 ;  /* 0x0000004bff4b723e */ /* 0x000fe400024050ff */
[----:B------:R-:W-:Y:S02]  /*84a0*/  F2FP.TF32.F32.PACK_B R77, R77 ;  /* 0x0000004dff4d723e */ /* 0x000fe400024050ff */
[----:B------:R0:W-:Y:S01]  /*84b0*/  @P3 STG.E desc[UR12][R2.64+0x64], R39 ;  /* 0x0000642702003986 */ /* 0x0001e2000c10190c */
[C---:B------:R-:W-:Y:S02]  /*84c0*/  ISETP.GT.AND P3, PT, R0.reuse, 0x21, P0 ;  /* 0x000000210000780c */ /* 0x040fe40000764270 */
        /* <DEDUP_REMOVED lines=12> */
[----:B------:R-:W-:-:S02]  /*8590*/  F2FP.TF32.F32.PACK_B R17, R17 ;  /* 0x00000011ff11723e */ /* 0x000fc400024050ff */
[----:B------:R0:W-:Y:S01]  /*85a0*/  @P2 STG.E desc[UR12][R2.64+0x80], R5 ;  /* 0x0000800502002986 */ /* 0x0001e2000c10190c */
[----:B------:R-:W-:Y:S02]  /*85b0*/  ISETP.GT.AND P2, PT, R0, 0x28, P0 ;  /* 0x000000280000780c */ /* 0x000fe40000744270 */
[----:B------:R-:W-:Y:S02]  /*85c0*/  F2FP.TF32.F32.PACK_B R9, R9 ;  /* 0x00000009ff09723e */ /* 0x000fe400024050ff */
[----:B------:R-:W-:Y:S02]  /*85d0*/  F2FP.TF32.F32.PACK_B R85, R85 ;  /* 0x00000055ff55723e */ /* 0x000fe400024050ff */
[----:B------:R-:W-:Y:S01]  /*85e0*/  F2FP.TF32.F32.PACK_B R19, R19 ;  /* 0x00000013ff13723e */ /* 0x000fe200024050ff */
[----:B0-----:R-:W-:Y:S02]  /*85f0*/  @P3 IMAD.MOV.U32 R2, RZ, RZ, R14 ;  /* 0x000000ffff023224 */ /* 0x001fe400078e000e */
[----:B------:R-:W-:Y:S01]  /*8600*/  FMUL R5, R48, R8 ;  /* 0x0000000830057220 */ /* 0x000fe20000400000 */
[----:B------:R-:W-:-:S04]  /*8610*/  @P3 IMAD.MOV.U32 R3, RZ, RZ, R15 ;  /* 0x000000ffff033224 */ /* 0x000fc800078e000f */
[----:B------:R-:W-:Y:S01]  /*8620*/  F2FP.TF32.F32.PACK_B R5, R5 ;  /* 0x00000005ff05723e */ /* 0x000fe200024050ff */
[----:B------:R0:W-:Y:S01]  /*8630*/  @P3 STG.E desc[UR12][R2.64+0x84], R43 ;  /* 0x0000842b02003986 */ /* 0x0001e2000c10190c */
[----:B------:R-:W-:-:S03]  /*8640*/  ISETP.GT.AND P3, PT, R0, 0x29, P0 ;  /* 0x000000290000780c */ /* 0x000fc60000764270 */
[----:B------:R1:W-:Y:S01]  /*8650*/  @P4 STG.E desc[UR12][R10.64+0xa0], R7 ;  /* 0x0000a0070a004986 */ /* 0x0003e2000c10190c */
[----:B------:R-:W-:-:S03]  /*8660*/  ISETP.GT.AND P4, PT, R0, 0x30, P1 ;  /* 0x000000300000780c */ /* 0x000fc60000f84270 */
[----:B------:R-:W-:Y:S01]  /*8670*/  @P5 STG.E desc[UR12][R10.64+0xa4], R45 ;  /* 0x0000a42d0a005986 */ /* 0x000fe2000c10190c */
[----:B------:R-:W-:Y:S01]  /*8680*/  ISETP.GT.AND P5, PT, R0, 0x31, P1 ;  /* 0x000000310000780c */ /* 0x000fe20000fa4270 */
[----:B0-----:R-:W-:Y:S02]  /*8690*/  @P2 IMAD.MOV.U32 R2, RZ, RZ, R14 ;  /* 0x000000ffff022224 */ /* 0x001fe400078e000e */
[----:B------:R-:W-:Y:S02]  /*86a0*/  @P2 IMAD.MOV.U32 R3, RZ, RZ, R15 ;  /* 0x000000ffff032224 */ /* 0x000fe400078e000f */
[----:B-1----:R-:W-:-:S03]  /*86b0*/  FMUL R7, R50, R8 ;  /* 0x0000000832077220 */ /* 0x002fc60000400000 */
[----:B------:R0:W-:Y:S01]  /*86c0*/  @P2 STG.E desc[UR12][R2.64+0xa0], R9 ;  /* 0x0000a00902002986 */ /* 0x0001e2000c10190c */
[----:B------:R-:W-:Y:S02]  /*86d0*/  ISETP.GT.AND P2, PT, R0, 0x30, P0 ;  /* 0x000000300000780c */ /* 0x000fe40000744270 */
        /* <DEDUP_REMOVED lines=114> */
[-C--:B------:R-:W-:Y:S01]  /*8e00*/  FMUL R7, R82, R8.reuse ;  /* 0x0000000852077220 */ /* 0x080fe20000400000 */
[----:B------:R-:W-:Y:S02]  /*8e10*/  @P6 IMAD.MOV.U32 R3, RZ, RZ, R15 ;  /* 0x000000ffff036224 */ /* 0x000fe400078e000f */
[----:B------:R-:W-:Y:S02]  /*8e20*/  FMUL R8, R87, R8 ;  /* 0x0000000857087220 */ /* 0x000fe40000400000 */
[----:B------:R-:W-:Y:S01]  /*8e30*/  F2FP.TF32.F32.PACK_B R7, R7 ;  /* 0x00000007ff07723e */ /* 0x000fe200024050ff */
[----:B------:R0:W-:Y:S01]  /*8e40*/  @P6 STG.E desc[UR12][R2.64+0x184], R75 ;  /* 0x0001844b02006986 */ /* 0x0001e2000c10190c */
[----:B------:R-:W-:-:S03]  /*8e50*/  ISETP.GT.AND P6, PT, R0, 0x70, P1 ;  /* 0x000000700000780c */ /* 0x000fc60000fc4270 */
[----:B------:R-:W-:Y:S01]  /*8e60*/  @P2 STG.E desc[UR12][R10.64+0x1a0], R9 ;  /* 0x0001a0090a002986 */ /* 0x000fe2000c10190c */
[----:B------:R-:W-:-:S03]  /*8e70*/  ISETP.GT.AND P2, PT, R0, 0x71, P1 ;  /* 0x000000710000780c */ /* 0x000fc60000f44270 */
[----:B------:R-:W-:Y:S01]  /*8e80*/  @P5 STG.E desc[UR12][R10.64+0x1a4], R77 ;  /* 0x0001a44d0a005986 */ /* 0x000fe2000c10190c */
[----:B------:R-:W-:Y:S01]  /*8e90*/  ISETP.GT.AND P5, PT, R0, 0x70, P0 ;  /* 0x000000700000780c */ /* 0x000fe200007a4270 */
[----:B0-----:R-:W-:Y:S02]  /*8ea0*/  @P3 IMAD.MOV.U32 R2, RZ, RZ, R14 ;  /* 0x000000ffff023224 */ /* 0x001fe400078e000e */
[----:B------:R-:W-:-:S05]  /*8eb0*/  @P3 IMAD.MOV.U32 R3, RZ, RZ, R15 ;  /* 0x000000ffff033224 */ /* 0x000fca00078e000f */
[----:B------:R0:W-:Y:S01]  /*8ec0*/  @P3 STG.E desc[UR12][R2.64+0x1a0], R13 ;  /* 0x0001a00d02003986 */ /* 0x0001e2000c10190c */
[C---:B------:R-:W-:Y:S02]  /*8ed0*/  ISETP.GT.AND P3, PT, R0.reuse, 0x78, P1 ;  /* 0x000000780000780c */ /* 0x040fe40000f64270 */
[----:B------:R-:W-:Y:S01]  /*8ee0*/  ISETP.GT.AND P1, PT, R0, 0x79, P1 ;  /* 0x000000790000780c */ /* 0x000fe20000f24270 */
[----:B0-----:R-:W-:Y:S02]  /*8ef0*/  @P4 IMAD.MOV.U32 R2, RZ, RZ, R14 ;  /* 0x000000ffff024224 */ /* 0x001fe400078e000e */
[----:B------:R-:W-:-:S05]  /*8f00*/  @P4 IMAD.MOV.U32 R3, RZ, RZ, R15 ;  /* 0x000000ffff034224 */ /* 0x000fca00078e000f */
[----:B------:R0:W-:Y:S01]  /*8f10*/  @P4 STG.E desc[UR12][R2.64+0x1a4], R79 ;  /* 0x0001a44f02004986 */ /* 0x0001e2000c10190c */
[----:B------:R-:W-:-:S03]  /*8f20*/  ISETP.GT.AND P4, PT, R0, 0x71, P0 ;  /* 0x000000710000780c */ /* 0x000fc60000784270 */
[----:B------:R-:W-:Y:S01]  /*8f30*/  @P6 STG.E desc[UR12][R10.64+0x1c0], R5 ;  /* 0x0001c0050a006986 */ /* 0x000fe2000c10190c */
[C---:B------:R-:W-:Y:S02]  /*8f40*/  ISETP.GT.AND P6, PT, R0.reuse, 0x78, P0 ;  /* 0x000000780000780c */ /* 0x040fe400007c4270 */
[----:B------:R-:W-:Y:S01]  /*8f50*/  ISETP.GT.AND P0, PT, R0, 0x79, P0 ;  /* 0x000000790000780c */ /* 0x000fe20000704270 */
[----:B------:R-:W-:Y:S01]  /*8f60*/  @P2 STG.E desc[UR12][R10.64+0x1c4], R81 ;  /* 0x0001c4510a002986 */ /* 0x000fe2000c10190c */
[----:B0-----:R-:W-:Y:S02]  /*8f70*/  @P5 IMAD.MOV.U32 R2, RZ, RZ, R14 ;  /* 0x000000ffff025224 */ /* 0x001fe400078e000e */
[----:B------:R-:W-:-:S05]  /*8f80*/  @P5 IMAD.MOV.U32 R3, RZ, RZ, R15 ;  /* 0x000000ffff035224 */ /* 0x000fca00078e000f */
[----:B------:R0:W-:Y:S02]  /*8f90*/  @P5 STG.E desc[UR12][R2.64+0x1c0], R7 ;  /* 0x0001c00702005986 */ /* 0x0001e4000c10190c */
[----:B0-----:R-:W-:Y:S02]  /*8fa0*/  @P4 IMAD.MOV.U32 R2, RZ, RZ, R14 ;  /* 0x000000ffff024224 */ /* 0x001fe400078e000e */
[----:B------:R-:W-:-:S05]  /*8fb0*/  @P4 IMAD.MOV.U32 R3, RZ, RZ, R15 ;  /* 0x000000ffff034224 */ /* 0x000fca00078e000f */
[----:B------:R0:W-:Y:S04]  /*8fc0*/  @P4 STG.E desc[UR12][R2.64+0x1c4], R83 ;  /* 0x0001c45302004986 */ /* 0x0001e8000c10190c */
[----:B------:R1:W-:Y:S04]  /*8fd0*/  @P3 STG.E desc[UR12][R10.64+0x1e0], R17 ;  /* 0x0001e0110a003986 */ /* 0x0003e8000c10190c */
[----:B------:R1:W-:Y:S01]  /*8fe0*/  @P1 STG.E desc[UR12][R10.64+0x1e4], R85 ;  /* 0x0001e4550a001986 */ /* 0x0003e2000c10190c */
[----:B0-----:R-:W-:Y:S02]  /*8ff0*/  @P6 IMAD.MOV.U32 R2, RZ, RZ, R14 ;  /* 0x000000ffff026224 */ /* 0x001fe400078e000e */
[----:B------:R-:W-:-:S05]  /*9000*/  @P6 IMAD.MOV.U32 R3, RZ, RZ, R15 ;  /* 0x000000ffff036224 */ /* 0x000fca00078e000f */
[----:B------:R1:W-:Y:S01]  /*9010*/  @P6 STG.E desc[UR12][R2.64+0x1e0], R19 ;  /* 0x0001e01302006986 */ /* 0x0003e2000c10190c */
[----:B------:R-:W-:Y:S05]  /*9020*/  @!P0 EXIT ;  /* 0x000000000000894d */ /* 0x000fea0003800000 */
[----:B-1----:R-:W-:-:S05]  /*9030*/  F2FP.TF32.F32.PACK_B R3, R8 ;  /* 0x00000008ff03723e */ /* 0x002fca00024050ff */
[----:B------:R-:W-:Y:S01]  /*9040*/  STG.E desc[UR12][R14.64+0x1e4], R3 ;  /* 0x0001e4030e007986 */ /* 0x000fe2000c10190c */
[----:B------:R-:W-:Y:S05]  /*9050*/  EXIT ;  /* 0x000000000000794d */ /* 0x000fea0003800000 */
.L_x_9:
[----:B------:R-:W-:-:S13]  /*9060*/  ISETP.NE.AND P0, PT, R4, RZ, PT ;  /* 0x000000ff0400720c */ /* 0x000fda0003f05270 */
[----:B------:R-:W-:Y:S05]  /*9070*/  @P0 EXIT ;  /* 0x000000000000094d */ /* 0x000fea0003800000 */
[----:B------:R-:W-:Y:S01]  /*9080*/  ELECT P0, URZ, PT ;  /* 0x00000000003f782f */ /* 0x000fe20003800000 */
[----:B------:R-:W-:-:S12]  /*9090*/  BSSY B0, `(.L_x_272) ;  /* 0x0000083000007945 */ /* 0x000fd80003800000 */
[----:B------:R-:W-:Y:S05]  /*90a0*/  @!P0 BRA `(.L_x_273) ;  /* 0x0000000800048947 */ /* 0x000fea0003800000 */
[----:B------:R-:W-:Y:S02]  /*90b0*/  ISETP.GE.AND P0, PT, R2, 0x1, PT ;  /* 0x000000010200780c */ /* 0x000fe40003f06270 */
[----:B------:R-:W-:-:S04]  /*90c0*/  SHF.R.S32.HI R3, RZ, 0x1f, R6 ;  /* 0x0000001fff037819 */ /* 0x000fc80000011406 */
[----:B------:R-:W-:-:S07]  /*90d0*/  LEA.HI R4, R3, R6, RZ, 0x7 ;  /* 0x0000000603047211 */ /* 0x000fce00078f38ff */
[----:B------:R-:W-:Y:S05]  /*90e0*/  @!P0 BRA `(.L_x_273) ;  /* 0x0000000400f48947 */ /* 0x000fea0003800000 */
[----:B------:R-:W2:Y:S01]  /*90f0*/  S2R R3, SR_CTAID.X ;  /* 0x0000000000037919 */ /* 0x000ea20000002500 */
[----:B------:R-:W-:Y:S01]  /*9100*/  LOP3.LUT R5, R4, 0xffffff80, RZ, 0xc0, !PT ;  /* 0xffffff8004057812 */ /* 0x000fe200078ec0ff */
[----:B------:R-:W-:Y:S01]  /*9110*/  ULDC UR4, c[0x0][0x384] ;  /* 0x0000e10000047ab9 */ /* 0x000fe20000000800 */
[C---:B------:R-:W-:Y:S01]  /*9120*/  LOP3.LUT P0, RZ, R6.reuse, 0x1f, RZ, 0xc0, !PT ;  /* 0x0000001f06ff7812 */ /* 0x040fe2000780c0ff */
[----:B------:R-:W3:Y:S01]  /*9130*/  S2R R10, SR_CTAID.Y ;  /* 0x00000000000a7919 */ /* 0x000ee20000002600 */
[----:B------:R-:W-:Y:S01]  /*9140*/  ULDC UR5, c[0x0][0x388] ;  /* 0x0000e20000057ab9 */ /* 0x000fe20000000800 */
[----:B------:R-:W-:Y:S01]  /*9150*/  IMAD.IADD R5, R6, 0x1, -R5 ;  /* 0x0000000106057824 */ /* 0x000fe200078e0a05 */
[----:B------:R-:W-:Y:S01]  /*9160*/  LOP3.LUT R18, R0, 0x2, RZ, 0xfc, !PT ;  /* 0x0000000200127812 */ /* 0x000fe200078efcff */
[----:B------:R-:W-:Y:S01]  /*9170*/  VIADD R22, R2, 0x1 ;  /* 0x0000000102167836 */ /* 0x000fe20000000000 */
[----:B------:R-:W-:Y:S01]  /*9180*/  CS2R R6, SRZ ;  /* 0x0000000000067805 */ /* 0x000fe2000001ff00 */
[----:B------:R-:W-:Y:S01]  /*9190*/  IMAD.MOV.U32 R4, RZ, RZ, RZ ;  /* 0x000000ffff047224 */ /* 0x000fe200078e00ff */
[----:B------:R-:W-:-:S02]  /*91a0*/  ISETP.NE.AND P1, PT, R5, RZ, PT ;  /* 0x000000ff0500720c */ /* 0x000fc40003f25270 */
[----:B01---5:R-:W-:Y:S02]  /*91b0*/  CS2R R8, SRZ ;  /* 0x0000000000087805 */ /* 0x023fe4000001ff00 */
[----:B------:R-:W-:Y:S01]  /*91c0*/  ISETP.NE.OR P0, PT, R5, RZ, !P0 ;  /* 0x000000ff0500720c */ /* 0x000fe20004705670 */
[----:B------:R-:W-:Y:S02]  /*91d0*/  IMAD.MOV.U32 R5, RZ, RZ, 0x1 ;  /* 0x00000001ff057424 */ /* 0x000fe400078e00ff */
[----:B--2---:R-:W-:-:S04]  /*91e0*/  IMAD.SHL.U32 R19, R3, 0x80, RZ ;  /* 0x0000008003137824 */ /* 0x004fc800078e00ff */
[----:B------:R-:W-:-:S04]  /*91f0*/  IMAD.HI.U32 R3, R19, UR4, RZ ;  /* 0x0000000413037c27 */ /* 0x000fc8000f8e00ff */
[----:B---3--:R-:W-:Y:S01]  /*9200*/  IMAD.SHL.U32 R16, R10, 0x80, RZ ;  /* 0x000000800a107824 */ /* 0x008fe200078e00ff */
[----:B------:R-:W-:-:S07]  /*9210*/  SHF.R.U32.HI R3, RZ, UR5, R3 ;  /* 0x00000005ff037c19 */ /* 0x000fce0008011603 */
.L_x_277:
[----:B------:R-:W0:Y:S01]  /*9220*/  S2R R11, SR_CgaCtaId ;  /* 0x00000000000b7919 */ /* 0x000e220000008800 */
[----:B------:R-:W-:-:S04]  /*9230*/  MOV R10, 0x400 ;  /* 0x00000400000a7802 */ /* 0x000fc80000000f00 */
[----:B0-----:R-:W-:Y:S02]  /*9240*/  LEA R21, R11, R10, 0x18 ;  /* 0x0000000a0b157211 */ /* 0x001fe400078ec0ff */
[----:B------:R-:W-:-:S03]  /*9250*/  SHF.L.U32 R10, R5, 0x1f, RZ ;  /* 0x0000001f050a7819 */ /* 0x000fc600000006ff */
[----:B------:R-:W-:-:S07]  /*9260*/  IMAD R17, R4, 0x8, R21 ;  /* 0x0000000804117824 */ /* 0x000fce00078e0215 */
.L_x_274:
[----:B0-----:R0:W1:Y:S02]  /*9270*/  SYNCS.PHASECHK.TRANS64.TRYWAIT P2, [R17+URZ+0x38038], R10 ;  /* 0x0380380a110075a7 */ /* 0x001064000804017f */
[----:B-1----:R-:W-:Y:S05]  /*9280*/  @!P2 NANOSLEEP.SYNCS 0x989680 ;  /* 0x009896800000a95d */ /* 0x002fea0003900000 */
[----:B------:R-:W1:Y:S02]  /*9290*/  @!P2 SYNCS.PHASECHK.TRANS64 P2, [R17+URZ+0x38038], R10 ;  /* 0x0380380a1100a5a7 */ /* 0x000e64000804007f */
[----:B-1----:R-:W-:Y:S05]  /*92a0*/  @!P2 BRA `(.L_x_274) ;  /* 0xfffffffc00f0a947 */ /* 0x002fea000383ffff */
[----:B0-----:R-:W0:Y:S02]  /*92b0*/  @!P1 LDC R10, c[0x0][0x580] ;  /* 0x00016000ff0a9b82 */ /* 0x001e240000000800 */
[----:B0-----:R0:W-:Y:S02]  /*92c0*/  @!P1 SYNCS.ARRIVE.TRANS64 RZ, [R17+URZ+0x38000], R10 ;  /* 0x0380000a11ff99a7 */ /* 0x0011e4000800003f */
[----:B0-----:R-:W-:-:S04]  /*92d0*/  PRMT R10, R18, 0x9910, RZ ;  /* 0x00009910120a7816 */ /* 0x001fc800000000ff */
[----:B------:R-:W-:-:S13]  /*92e0*/  ISETP.NE.AND P2, PT, R10, 0x2, PT ;  /* 0x000000020a00780c */ /* 0x000fda0003f45270 */
[----:B------:R-:W-:Y:S05]  /*92f0*/  @P2 BRA `(.L_x_275) ;  /* 0x0000000000042947 */ /* 0x000fea0003800000 */
[----:B------:R-:W-:Y:S01]  /*9300*/  BPT.TRAP 0x1 ;  /* 0x000000040000795c */ /* 0x000fe20000300000 */
.L_x_275:
[----:B------:R-:W-:Y:S05]  /*9310*/  @P0 BRA `(.L_x_276) ;  /* 0x0000000000040947 */ /* 0x000fea0003800000 */
[----:B------:R-:W-:Y:S01]  /*9320*/  BPT.TRAP 0x1 ;  /* 0x000000040000795c */ /* 0x000fe20000300000 */
.L_x_276:
[----:B------:R-:W0:Y:S01]  /*9330*/  LDC R12, c[0x0][0x380] ;  /* 0x0000e000ff0c7b82 */ /* 0x000e220000000800 */
[----:B------:R-:W-:Y:S01]  /*9340*/  R2UR UR4, R3 ;  /* 0x00000000030472ca */ /* 0x000fe200000e0000 */
[----:B------:R-:W-:Y:S01]  /*9350*/  ULDC UR14, c[0x0][0x38c] ;  /* 0x0000e300000e7ab9 */ /* 0x000fe20000000800 */
[----:B------:R-:W-:Y:S01]  /*9360*/  R2UR UR13, R19 ;  /* 0x00000000130d72ca */ /* 0x000fe200000e0000 */
[----:B------:R-:W-:Y:S01]  /*9370*/  UISETP.NE.AND UP0, UPT, UR14, 0x1, UPT ;  /* 0x000000010e00788c */ /* 0x000fe2000bf05270 */
[----:B------:R-:W-:Y:S01]  /*9380*/  R2UR UR10, R21 ;  /* 0x00000000150a72ca */ /* 0x000fe200000e0000 */
[----:B------:R-:W-:Y:S01]  /*9390*/  ULDC UR23, c[0x0][0x398] ;  /* 0x0000e60000177ab9 */ /* 0x000fe20000000800 */
[----:B------:R-:W-:Y:S01]  /*93a0*/  R2UR UR16, R4 ;  /* 0x00000000041072ca */ /* 0x000fe200000e0000 */
[----:B------:R-:W1:Y:S01]  /*93b0*/  LDC.64 R10, c[0x0][0x3f8] ;  /* 0x0000fe00ff0a7b82 */ /* 0x000e620000000a00 */
[----:B------:R-:W-:Y:S01]  /*93c0*/  R2UR UR18, R8 ;  /* 0x00000000081272ca */ /* 0x000fe200000e0000 */
[----:B------:R-:W-:Y:S01]  /*93d0*/  ULDC UR12, c[0x0][0x3ec] ;  /* 0x0000fb00000c7ab9 */ /* 0x000fe20000000800 */
[----:B------:R-:W-:Y:S01]  /*93e0*/  R2UR UR17, R17 ;  /* 0x00000000111172ca */ /* 0x000fe200000e0000 */
[----:B------:R-:W-:Y:S01]  /*93f0*/  VIADD R22, R22, 0xffffffff ;  /* 0xffffffff16167836 */ /* 0x000fe20000000000 */
[----:B------:R-:W-:Y:S01]  /*9400*/  ULDC.64 UR26, c[0x0][0x198] ;  /* 0x00006600001a7ab9 */ /* 0x000fe20000000a00 */
[----:B------:R-:W-:Y:S01]  /*9410*/  ULDC.64 UR20, c[0x0][0x3f0] ;  /* 0x0000fc0000147ab9 */ /* 0x000fe20000000a00 */
[----:B------:R-:W-:Y:S01]  /*9420*/  @UP0 ULDC.64 UR8, c[0x0][0x390] ;  /* 0x0000e40000080ab9 */ /* 0x000fe20000000a00 */
[----:B------:R-:W1:Y:S01]  /*9430*/  LDC.64 R14, c[0x0][0x3d0] ;  /* 0x0000f400ff0e7b82 */ /* 0x000e620000000a00 */
[----:B------:R-:W-:Y:S01]  /*9440*/  ISETP.GT.AND P6, PT, R22, 0x1, PT ;  /* 0x000000011600780c */ /* 0x000fe20003fc4270 */
[----:B------:R-:W-:Y:S01]  /*9450*/  VIADD R4, R4, 0x1 ;  /* 0x0000000104047836 */ /* 0x000fe20000000000 */
[----:B------:R-:W-:Y:S01]  /*9460*/  UMOV UR24, 0x0 ;  /* 0x0000000000187882 */ /* 0x000fe20000000000 */
[----:B------:R-:W-:-:S02]  /*9470*/  ULEA UR16, UR16, UR10, 0xe ;  /* 0x0000000a10107291 */ /* 0x000fc4000f8e703f */
[----:B------:R-:W-:Y:S01]  /*9480*/  USHF.L.U32 UR18, UR18, 0x5, URZ ;  /* 0x0000000512127899 */ /* 0x000fe2000800063f */
[----:B------:R-:W-:Y:S01]  /*9490*/  ISETP.NE.AND P5, PT, R4, 0x7, PT ;  /* 0x000000070400780c */ /* 0x000fe20003fa5270 */
[----:B------:R-:W2:Y:S01]  /*94a0*/  LDC.64 R20, c[0x0][0x3e0] ;  /* 0x0000f800ff147b82 */ /* 0x000ea20000000a00 */
[----:B0-----:R-:W-:Y:S01]  /*94b0*/  ISETP.NE.AND P2, PT, R12, 0x1, PT ;  /* 0x000000010c00780c */ /* 0x001fe20003f45270 */
[----:B------:R-:W-:Y:S01]  /*94c0*/  UIADD3 UR17, UR17, 0x38000, URZ ;  /* 0x0003800011117890 */ /* 0x000fe2000fffe03f */
[----:B------:R-:W-:Y:S01]  /*94d0*/  SEL R4, R4, RZ, P5 ;  /* 0x000000ff04047207 */ /* 0x000fe20002800000 */
[----:B------:R-:W-:-:S10]  /*94e0*/  UMOV UR25, 0x10000000 ;  /* 0x1000000000197882 */ /* 0x000fd40000000000 */
[----:B------:R-:W-:Y:S01]  /*94f0*/  @P2 IMAD.U32 R13, RZ, RZ, UR4 ;  /* 0x00000004ff0d2e24 */ /* 0x000fe2000f8e00ff */
[----:B------:R-:W-:Y:S01]  /*9500*/  ULDC.64 UR4, c[0x0][0x3c8] ;  /* 0x0000f20000047ab9 */ /* 0x000fe20000000a00 */
[----:B-1----:R-:W-:Y:S02]  /*9510*/  IMAD R11, R7, R14, R11 ;  /* 0x0000000e070b7224 */ /* 0x002fe400078e020b */
[----:B------:R-:W-:Y:S01]  /*9520*/  IMAD R10, R9, UR5, R10 ;  /* 0x00000005090a7c24 */ /* 0x000fe2000f8e020a */
[----:B------:R-:W-:Y:S02]  /*9530*/  @P2 R2UR UR13, R13 ;  /* 0x000000000d0d22ca */ /* 0x000fe400000e0000 */
[----:B------:R-:W0:Y:S01]  /*9540*/  LDC R13, c[0x0][0x400] ;  /* 0x00010000ff0d7b82 */ /* 0x000e220000000800 */
[----:B------:R-:W-:Y:S02]  /*9550*/  IMAD.U32 R11, R11, 0x20, R10 ;  /* 0x000000200b0b7824 */ /* 0x000fe400078e000a */
[----:B------:R-:W-:-:S05]  /*9560*/  VIADD R10, R8, 0x1 ;  /* 0x00000001080a7836 */ /* 0x000fca0000000000 */
[----:B------:R-:W-:-:S03]  /*9570*/  ISETP.NE.AND P2, PT, R10, UR15, PT ;  /* 0x0000000f0a007c0c */ /* 0x000fc6000bf45270 */
[----:B------:R-:W-:Y:S02]  /*9580*/  UIMAD.WIDE.U32 UR6, UR13, UR8, URZ ;  /* 0x000000080d0672a5 */ /* 0x000fe4000f8e003f */
[----:B------:R-:W-:Y:S01]  /*9590*/  UMOV UR5, UR13 ;  /* 0x0000000d00057c82 */ /* 0x000fe20008000000 */
[----:B------:R-:W-:Y:S02]  /*95a0*/  UIADD3 UR6, UP1, UR26, 0xf0, URZ ;  /* 0x000000f01a067890 */ /* 0x000fe4000ff3e03f */
[----:B------:R-:W-:Y:S02]  /*95b0*/  @UP0 USHF.R.U32.HI UR5, URZ, UR9, UR7 ;  /* 0x000000093f050299 */ /* 0x000fe40008011607 */
[----:B------:R-:W-:Y:S02]  /*95c0*/  UIADD3 UR7, -UR13, URZ, URZ ;  /* 0x0000003f0d077290 */ /* 0x000fe4000fffe13f */
[----:B------:R-:W-:Y:S01]  /*95d0*/  UISETP.NE.AND UP0, UPT, UR23, 0x1, UPT ;  /* 0x000000011700788c */ /* 0x000fe2000bf05270 */
[----:B------:R-:W-:-:S02]  /*95e0*/  ULDC.64 UR8, c[0x0][0x3c0] ;  /* 0x0000f00000087ab9 */ /* 0x000fc40000000a00 */
[----:B------:R-:W-:Y:S01]  /*95f0*/  UMOV UR22, UR5 ;  /* 0x0000000500167c82 */ /* 0x000fe20008000000 */
[----:B0-----:R-:W-:Y:S01]  /*9600*/  IMAD R8, R6, R15, R13 ;  /* 0x0000000f06087224 */ /* 0x001fe200078e020d */
[----:B------:R-:W-:Y:S01]  /*9610*/  UIADD3 UR26, UP2, UR26, 0x270, URZ ;  /* 0x000002701a1a7890 */ /* 0x000fe2000ff5e03f */
[----:B------:R-:W-:Y:S02]  /*9620*/  VIADD R13, R9, 0x1 ;  /* 0x00000001090d7836 */ /* 0x000fe40000000000 */
[----:B------:R-:W-:Y:S01]  /*9630*/  IMAD R12, R12, UR7, R19 ;  /* 0x000000070c0c7c24 */ /* 0x000fe2000f8e0213 */
[----:B------:R-:W-:Y:S01]  /*9640*/  UIADD3 UR7, -UR5, URZ, URZ ;  /* 0x0000003f05077290 */ /* 0x000fe2000fffe13f */
[----:B------:R-:W-:Y:S01]  /*9650*/  @P2 IMAD.MOV R13, RZ, RZ, R9 ;  /* 0x000000ffff0d2224 */ /* 0x000fe200078e0209 */
[----:B------:R-:W-:Y:S01]  /*9660*/  @UP0 ULDC UR10, c[0x0][0x39c] ;  /* 0x0000e700000a0ab9 */ /* 0x000fe20000000800 */
[----:B------:R-:W-:Y:S01]  /*9670*/  IMAD.U32 R8, R8, 0x400, R11 ;  /* 0x0000040008087824 */ /* 0x000fe200078e000b */
[----:B------:R-:W-:Y:S01]  /*9680*/  R2UR UR19, R12 ;  /* 0x000000000c1372ca */ /* 0x000fe200000e0000 */
[----:B------:R-:W-:Y:S01]  /*9690*/  UIMAD.WIDE.U32 UR10, UR5, UR10, URZ ;  /* 0x0000000a050a72a5 */ /* 0x000fe2000f8e003f */
[----:B--2---:R-:W-:Y:S01]  /*96a0*/  ISETP.NE.AND P3, PT, R13, R20, PT ;  /* 0x000000140d00720c */ /* 0x004fe20003f65270 */
[----:B------:R-:W-:Y:S01]  /*96b0*/  @UP0 ULDC UR29, c[0x0][0x3a0] ;  /* 0x0000e800001d0ab9 */ /* 0x000fe20000000800 */
[----:B------:R-:W-:Y:S01]  /*96c0*/  R2UR UR28, R8 ;  /* 0x00000000081c72ca */ /* 0x000fe200000e0000 */
[----:B------:R-:W-:Y:S01]  /*96d0*/  @UP0 USHF.R.U32.HI UR22, URZ, UR29, UR11 ;  /* 0x0000001d3f160299 */ /* 0x000fe2000801160b */
[C---:B------:R-:W-:Y:S01]  /*96e0*/  VIADD R12, R7.reuse, 0x1 ;  /* 0x00000001070c7836 */ /* 0x040fe20000000000 */
[----:B------:R-:W-:Y:S01]  /*96f0*/  UIMAD UR7, UR14, UR7, UR13 ;  /* 0x000000070e0772a4 */ /* 0x000fe2000f8e020d */
[----:B------:R-:W-:Y:S01]  /*9700*/  R2UR UR13, R7 ;  /* 0x00000000070d72ca */ /* 0x000fe200000e0000 */
[----:B------:R-:W-:Y:S01]  /*9710*/  UMOV UR10, UR18 ;  /* 0x00000012000a7c82 */ /* 0x000fe20008000000 */
[----:B------:R-:W-:Y:S01]  /*9720*/  R2UR UR11, R16 ;  /* 0x00000000100b72ca */ /* 0x000fe200000e0000 */
[----:B------:R-:W-:Y:S01]  /*9730*/  UIMAD UR20, UR7, UR9, UR20 ;  /* 0x00000009071472a4 */ /* 0x000fe2000f8e0214 */
[C---:B------:R-:W-:Y:S01]  /*9740*/  R2UR UR14, R6.reuse ;  /* 0x00000000060e72ca */ /* 0x040fe200000e0000 */
[----:B------:R-:W-:Y:S01]  /*9750*/  UIMAD UR19, UR19, UR8, UR12 ;  /* 0x00000008131372a4 */ /* 0x000fe2000f8e020c */
[----:B------:R-:W-:Y:S01]  /*9760*/  R2UR UR12, R9 ;  /* 0x00000000090c72ca */ /* 0x000fe200000e0000 */
[----:B------:R-:W-:Y:S01]  /*9770*/  UIADD3 UR8, -UR22, URZ, URZ ;  /* 0x0000003f16087290 */ /* 0x000fe2000fffe13f */
[----:B------:R-:W-:Y:S01]  /*9780*/  @P3 IMAD.MOV R12, RZ, RZ, R7 ;  /* 0x000000ffff0c3224 */ /* 0x000fe200078e0207 */
[----:B------:R-:W-:Y:S01]  /*9790*/  UIADD3.X UR7, URZ, UR27, URZ, UP1, !UPT ;  /* 0x0000001b3f077290 */ /* 0x000fe20008ffe43f */
[----:B------:R-:W-:Y:S01]  /*97a0*/  SEL R8, RZ, 0x1, P5 ;  /* 0x00000001ff087807 */ /* 0x000fe20002800000 */
[----:B------:R-:W-:Y:S01]  /*97b0*/  UIMAD UR5, UR23, UR8, UR5 ;  /* 0x00000008170572a4 */ /* 0x000fe2000f8e0205 */
[----:B------:R-:W-:Y:S01]  /*97c0*/  VIADD R11, R6, 0x1 ;  /* 0x00000001060b7836 */ /* 0x000fe20000000000 */
[----:B------:R-:W-:Y:S01]  /*97d0*/  ISETP.NE.AND P4, PT, R12, R21, PT ;  /* 0x000000150c00720c */ /* 0x000fe20003f85270 */
[----:B------:R-:W-:Y:S01]  /*97e0*/  UIADD3 UR8, UR16, 0x1c000, URZ ;  /* 0x0001c00010087890 */ /* 0x000fe2000fffe03f */
[----:B------:R-:W-:Y:S01]  /*97f0*/  LOP3.LUT R5, R5, R8, RZ, 0x3c, !PT ;  /* 0x0000000805057212 */ /* 0x000fe200078e3cff */
[----:B------:R-:W-:Y:S01]  /*9800*/  UIMAD UR21, UR5, UR4, UR21 ;  /* 0x00000004051572a4 */ /* 0x000fe2000f8e0215 */
[----:B------:R-:W-:Y:S01]  /*9810*/  SEL R8, R10, RZ, P2 ;  /* 0x000000ff0a087207 */ /* 0x000fe20001000000 */
[----:B------:R-:W-:Y:S01]  /*9820*/  UPRMT UR4, UR28, 0x5410, URZ ;  /* 0x000054101c047896 */ /* 0x000fe2000800003f */
[----:B------:R-:W-:Y:S01]  /*9830*/  SEL R9, R13, RZ, P3 ;  /* 0x000000ff0d097207 */ /* 0x000fe20001800000 */
[----:B------:R-:W-:Y:S01]  /*9840*/  UIADD3.X UR27, URZ, UR27, URZ, UP2, !UPT ;  /* 0x0000001b3f1b7290 */ /* 0x000fe200097fe43f */
[----:B------:R-:W-:Y:S01]  /*9850*/  SEL R7, R12, RZ, P4 ;  /* 0x000000ff0c077207 */ /* 0x000fe20002000000 */
[----:B------:R-:W-:-:S04]  /*9860*/  UMOV UR9, UR17 ;  /* 0x0000001100097c82 */ /* 0x000fc80008000000 */
[----:B------:R-:W-:Y:S01]  /*9870*/  @P4 IMAD.MOV R11, RZ, RZ, R6 ;  /* 0x000000ffff0b4224 */ /* 0x000fe200078e0206 */
[----:B------:R2:W-:Y:S03]  /*9880*/  UTMALDG.5D.IM2COL [UR16], [UR6], UR4 ;  /* 0x00000010060073b4 */ /* 0x0005e60008060004 */
[----:B------:R-:W-:Y:S01]  /*9890*/  IMAD.MOV.U32 R6, RZ, RZ, R11 ;  /* 0x000000ffff067224 */ /* 0x000fe200078e000b */
[----:B------:R2:W-:Y:S02]  /*98a0*/  UTMALDG.5D [UR8], [UR26], desc[UR24] ;  /* 0x000018081a0075b4 */ /* 0x0005e40008021000 */
[----:B--2---:R-:W-:Y:S05]  /*98b0*/  @P6 BRA `(.L_x_277) ;  /* 0xfffffff800586947 */ /* 0x004fea000383ffff */
.L_x_273:
[----:B------:R-:W-:Y:S05]  /*98c0*/  BSYNC B0 ;  /* 0x0000000000007941 */ /* 0x000fea0003800000 */
.L_x_272:
[----:B------:R-:W-:Y:S01]  /*98d0*/  ISETP.GE.U32.AND P0, PT, R2, 0x7, PT ;  /* 0x000000070200780c */ /* 0x000fe20003f06070 */
[----:B------:R-:W-:-:S12]  /*98e0*/  IMAD.MOV.U32 R3, RZ, RZ, 0x1 ;  /* 0x00000001ff037424 */ /* 0x000fd800078e00ff */
[----:B------:R-:W-:Y:S05]  /*98f0*/  @!P0 BRA `(.L_x_278) ;  /* 0x00000000001c8947 */ /* 0x000fea0003800000 */
[----:B------:R-:W-:-:S04]  /*9900*/  IMAD.WIDE.U32 R4, R2, 0x24924925, RZ ;  /* 0x2492492502047825 */ /* 0x000fc800078e00ff */
[----:B------:R-:W-:-:S05]  /*9910*/  IMAD.IADD R3, R2, 0x1, -R5 ;  /* 0x0000000102037824 */ /* 0x000fca00078e0a05 */
[----:B------:R-:W-:-:S04]  /*9920*/  LEA.HI R3, R3, R5, RZ, 0x1f ;  /* 0x0000000503037211 */ /* 0x000fc800078ff8ff */
[----:B------:R-:W-:-:S04]  /*9930*/  SHF.R.U32.HI R3, RZ, 0x2, R3 ;  /* 0x00000002ff037819 */ /* 0x000fc80000011603 */
[----:B------:R-:W-:-:S04]  /*9940*/  LOP3.LUT R3, R3, 0x1, RZ, 0xc0, !PT ;  /* 0x0000000103037812 */ /* 0x000fc800078ec0ff */
[----:B------:R-:W-:-:S04]  /*9950*/  ISETP.NE.U32.AND P0, PT, R3, 0x1, PT ;  /* 0x000000010300780c */ /* 0x000fc80003f05070 */
[----:B------:R-:W-:-:S09]  /*9960*/  SEL R3, RZ, 0x1, !P0 ;  /* 0x00000001ff037807 */ /* 0x000fd20004000000 */
.L_x_278:
[----:B------:R-:W-:Y:S05]  /*9970*/  WARPSYNC.ALL ;  /* 0x0000000000007948 */ /* 0x000fea0003800000 */
[----:B------:R-:W-:-:S13]  /*9980*/  ELECT P0, URZ, PT ;  /* 0x00000000003f782f */ /* 0x000fda0003800000 */
[----:B------:R-:W-:Y:S05]  /*9990*/  @!P0 EXIT ;  /* 0x000000000000894d */ /* 0x000fea0003800000 */
[----:B------:R-:W-:-:S04]  /*99a0*/  LOP3.LUT R0, R0, 0x2, RZ, 0xfc, !PT ;  /* 0x0000000200007812 */ /* 0x000fc800078efcff */
[----:B------:R-:W-:-:S13]  /*99b0*/  ISETP.NE.AND P0, PT, R0, 0x3, PT ;  /* 0x000000030000780c */ /* 0x000fda0003f05270 */
[----:B------:R-:W-:Y:S05]  /*99c0*/  @!P0 BRA `(.L_x_279) ;  /* 0x0000000000048947 */ /* 0x000fea0003800000 */
[----:B------:R-:W-:Y:S01]  /*99d0*/  BPT.TRAP 0x1 ;  /* 0x000000040000795c */ /* 0x000fe20000300000 */
.L_x_279:
[----:B------:R-:W2:Y:S01]  /*99e0*/  S2R R7, SR_CgaCtaId ;  /* 0x0000000000077919 */ /* 0x000ea20000008800 */
[----:B------:R-:W-:Y:S01]  /*99f0*/  IMAD.WIDE.U32 R4, R2, 0x24924925, RZ ;  /* 0x2492492502047825 */ /* 0x000fe200078e00ff */
[----:B------:R-:W-:-:S03]  /*9a00*/  MOV R0, 0x400 ;  /* 0x0000040000007802 */ /* 0x000fc60000000f00 */
[----:B------:R-:W-:-:S05]  /*9a10*/  IMAD.IADD R4, R2, 0x1, -R5 ;  /* 0x0000000102047824 */ /* 0x000fca00078e0a05 */
[----:B------:R-:W-:-:S04]  /*9a20*/  LEA.HI R4, R4, R5, RZ, 0x1f ;  /* 0x0000000504047211 */ /* 0x000fc800078ff8ff */
[----:B------:R-:W-:-:S05]  /*9a30*/  SHF.R.U32.HI R5, RZ, 0x2, R4 ;  /* 0x00000002ff057819 */ /* 0x000fca0000011604 */
[----:B------:R-:W-:Y:S01]  /*9a40*/  IMAD R2, R5, -0x7, R2 ;  /* 0xfffffff905027824 */ /* 0x000fe200078e0202 */
[----:B--2---:R-:W-:Y:S02]  /*9a50*/  LEA R0, R7, R0, 0x18 ;  /* 0x0000000007007211 */ /* 0x004fe400078ec0ff */
[----:B------:R-:W-:-:S03]  /*9a60*/  SHF.L.U32 R7, R3, 0x1f, RZ ;  /* 0x0000001f03077819 */ /* 0x000fc600000006ff */
[----:B------:R-:W-:-:S04]  /*9a70*/  VIADD R5, R0, 0x38038 ;  /* 0x0003803800057836 */ /* 0x000fc80000000000 */
[----:B------:R-:W-:-:S07]  /*9a80*/  IMAD R0, R2, 0x8, R5 ;  /* 0x0000000802007824 */ /* 0x000fce00078e0205 */
.L_x_280:
[----:B--2---:R2:W3:Y:S02]  /*9a90*/  SYNCS.PHASECHK.TRANS64.TRYWAIT P0, [R0+URZ], R7 ;  /* 0x00000007000075a7 */ /* 0x0044e4000800017f */
[----:B---3--:R-:W-:Y:S05]  /*9aa0*/  @!P0 NANOSLEEP.SYNCS 0x989680 ;  /* 0x009896800000895d */ /* 0x008fea0003900000 */
[----:B------:R-:W3:Y:S02]  /*9ab0*/  @!P0 SYNCS.PHASECHK.TRANS64 P0, [R0+URZ], R7 ;  /* 0x00000007000085a7 */ /* 0x000ee4000800007f */
[----:B---3--:R-:W-:Y:S05]  /*9ac0*/  @!P0 BRA `(.L_x_280) ;  /* 0xfffffffc00f08947 */ /* 0x008fea000383ffff */
[----:B------:R-:W-:-:S05]  /*9ad0*/  VIADD R2, R2, 0x1 ;  /* 0x0000000102027836 */ /* 0x000fca0000000000 */
[----:B------:R-:W-:-:S04]  /*9ae0*/  ISETP.NE.AND P0, PT, R2, 0x7, PT ;  /* 0x000000070200780c */ /* 0x000fc80003f05270 */
[----:B--2---:R-:W-:Y:S02]  /*9af0*/  SEL R0, RZ, 0x1, P0 ;  /* 0x00000001ff007807 */ /* 0x004fe40000000000 */
[----:B------:R-:W-:Y:S02]  /*9b00*/  SEL R2, R2, RZ, P0 ;  /* 0x000000ff02027207 */ /* 0x000fe40000000000 */
[----:B------:R-:W-:-:S03]  /*9b10*/  LOP3.LUT R7, R3, R0, RZ, 0x3c, !PT ;  /* 0x0000000003077212 */ /* 0x000fc600078e3cff */
[----:B------:R-:W-:Y:S01]  /*9b20*/  IMAD R0, R2, 0x8, R5 ;  /* 0x0000000802007824 */ /* 0x000fe200078e0205 */
[----:B------:R-:W-:-:S07]  /*9b30*/  SHF.L.U32 R3, R7, 0x1f, RZ ;  /* 0x0000001f07037819 */ /* 0x000fce00000006ff */
.L_x_281:
        /* <DEDUP_REMOVED lines=11> */
.L_x_282:
        /* <DEDUP_REMOVED lines=11> */
.L_x_283:
        /* <DEDUP_REMOVED lines=11> */
.L_x_284:
        /* <DEDUP_REMOVED lines=11> */
.L_x_285:
        /* <DEDUP_REMOVED lines=11> */
.L_x_286:
[----:B--2---:R2:W3:Y:S02]  /*9eb0*/  SYNCS.PHASECHK.TRANS64.TRYWAIT P0, [R2+URZ], R3 ;  /* 0x00000003020075a7 */ /* 0x0044e4000800017f */
[----:B---3--:R-:W-:Y:S05]  /*9ec0*/  @!P0 NANOSLEEP.SYNCS 0x989680 ;  /* 0x009896800000895d */ /* 0x008fea0003900000 */
[----:B------:R-:W3:Y:S02]  /*9ed0*/  @!P0 SYNCS.PHASECHK.TRANS64 P0, [R2+URZ], R3 ;  /* 0x00000003020085a7 */ /* 0x000ee4000800007f */
[----:B---3--:R-:W-:Y:S05]  /*9ee0*/  @P0 EXIT ;  /* 0x000000000000094d */ /* 0x008fea0003800000 */
[----:B------:R-:W-:Y:S05]  /*9ef0*/  BRA `(.L_x_286) ;  /* 0xfffffffc00ec7947 */ /* 0x000fea000383ffff */
.L_x_287:
[----:B------:R-:W-:-:S00]  /*9f00*/  BRA `(.L_x_287) ;  /* 0xfffffffc00fc7947 */ /* 0x000fc0000383ffff */
[----:B------:R-:W-:-:S00]  /*9f10*/  NOP ;  /* 0x0000000000007918 */ /* 0x000fc00000000000 */
        /* <DEDUP_REMOVED lines=14> */
.L_x_288:


//--------------------- .nv.shared._ZN7cutlass13device_kernelINS_4conv6kernel13ConvUniversalINS1_16ConvProblemShapeILNS1_8OperatorE0ELi3EEENS1_10collective14CollectiveConvINS1_46MainloopSm90TmaGmmaWarpSpecializedImplicitGemmILS5_0ELi7ELi3EN4cute5tupleIJNSA_1CILi1EEESD_SD_EEENS1_36KernelImplicitTmaWarpSpecializedSm90ELi1EEENSB_IJNSC_ILi128EEESH_NSB_IJNSC_ILi32EEEEEEEEENS_10tfloat32_tESL_NSA_8TiledMMAINSA_8MMA_AtomIJNSA_4SM904GMMA30MMA_64x128x8_F32TF32TF32_SS_TNILNSP_7ScaleInE1ELSR_1EEEEEENSA_6LayoutISE_NSB_IJNSC_ILi0EEESV_SV_EEEEENSB_IJNSA_10UnderscoreESY_SY_EEEEENS7_6detail26Sm90ImplicitGemmTileTraitsINSA_20SM90_TMA_LOAD_IM2COLENSA_14ComposedLayoutINSA_7SwizzleILi3ELi4ELi3EEENSA_18smem_ptr_flag_bitsILi32EEENSU_INSB_IJNSB_IJNSC_ILi8EEENSC_ILi16EEEEEENSB_IJSI_SD_EEENSB_IJSD_NSC_ILi7EEEEEEEEENSB_IJNSB_IJSI_NSC_ILi256EEEEEENSB_IJSD_SV_EEENSB_IJSV_NSC_ILi4096EEEEEEEEEEEEEvEENS12_INSA_13SM90_TMA_LOADES1N_vEEEENS_8epilogue10collective6detail29Sm90TmaWarpSpecializedAdapterINS1T_15DefaultEpilogueISL_NSB_IJNSB_IJllllEEESD_SV_EEES1Y_NS1S_6thread17LinearCombinationISL_Li1EffLNS1Z_9ScaleType4KindE0ELNS_15FloatRoundStyleE2ESL_EENS_4gemm15EpilogueDefaultEEEEEvvEEEEvNT_6ParamsE --------------------------
	.section	.nv.shared._ZN7cutlass13device_kernelINS_4conv6kernel13ConvUniversalINS1_16ConvProblemShapeILNS1_8OperatorE0ELi3EEENS1_10collective14CollectiveConvINS1_46MainloopSm90TmaGmmaWarpSpecializedImplicitGemmILS5_0ELi7ELi3EN4cute5tupleIJNSA_1CILi1EEESD_SD_EEENS1_36KernelImplicitTmaWarpSpecializedSm90ELi1EEENSB_IJNSC_ILi128EEESH_NSB_IJNSC_ILi32EEEEEEEEENS_10tfloat32_tESL_NSA_8TiledMMAINSA_8MMA_AtomIJNSA_4SM904GMMA30MMA_64x128x8_F32TF32TF32_SS_TNILNSP_7ScaleInE1ELSR_1EEEEEENSA_6LayoutISE_NSB_IJNSC_ILi0EEESV_SV_EEEEENSB_IJNSA_10UnderscoreESY_SY_EEEEENS7_6detail26Sm90ImplicitGemmTileTraitsINSA_20SM90_TMA_LOAD_IM2COLENSA_14ComposedLayoutINSA_7SwizzleILi3ELi4ELi3EEENSA_18smem_ptr_flag_bitsILi32EEENSU_INSB_IJNSB_IJNSC_ILi8EEENSC_ILi16EEEEEENSB_IJSI_SD_EEENSB_IJSD_NSC_ILi7EEEEEEEEENSB_IJNSB_IJSI_NSC_ILi256EEEEEENSB_IJSD_SV_EEENSB_IJSV_NSC_ILi4096EEEEEEEEEEEEEvEENS12_INSA_13SM90_TMA_LOADES1N_vEEEENS_8epilogue10collective6detail29Sm90TmaWarpSpecializedAdapterINS1T_15DefaultEpilogueISL_NSB_IJNSB_IJllllEEESD_SV_EEES1Y_NS1S_6thread17LinearCombinationISL_Li1EffLNS1Z_9ScaleType4KindE0ELNS_15FloatRoundStyleE2ESL_EENS_4gemm15EpilogueDefaultEEEEEvvEEEEvNT_6ParamsE,"aw",@nobits
	.sectionflags	@""
	.align	16
	.zero		1024


//--------------------- .nv.shared.reserved.0     --------------------------
	.section	.nv.shared.reserved.0,"aw",@nobits
	.weak		__nv_reservedSMEM_offset_0_alias
	.size		__nv_reservedSMEM_offset_0_alias, 0, 0
	.other		__nv_reservedSMEM_offset_0_alias,@"STO_CUDA_RESERVED_SHARED STV_DEFAULT"
__nv_reservedSMEM_offset_0_alias:
	.zero		0


//--------------------- .nv.global                --------------------------
	.section	.nv.global,"aw",@nobits
.nv.global:
	.type		_ZN39_INTERNAL_11fe5ec8_4_k_cu_dae62dce_34144cute1_E,@object
	.size		_ZN39_INTERNAL_11fe5ec8_4_k_cu_dae62dce_34144cute1_E,(_ZN39_INTERNAL_11fe5ec8_4_k_cu_dae62dce_34144cuda3std3__45__cpo6cbeginE - _ZN39_INTERNAL_11fe5ec8_4_k_cu_dae62dce_34144cute1_E)
_ZN39_INTERNAL_11fe5ec8_4_k_cu_dae62dce_34144cute1_E:
	.zero		1
	.type		_ZN39_INTERNAL_11fe5ec8_4_k_cu_dae62dce_34144cuda3std3__45__cpo6cbeginE,@object
	.size		_ZN39_INTERNAL_11fe5ec8_4_k_cu_dae62dce_34144cuda3std3__45__cpo6cbeginE,(_ZN39_INTERNAL_11fe5ec8_4_k_cu_dae62dce_34144cuda3std3__48in_placeE - _ZN39_INTERNAL_11fe5ec8_4_k_cu_dae62dce_34144cuda3std3__45__cpo6cbeginE)
_ZN39_INTERNAL_11fe5ec8_4_k_cu_dae62dce_34144cuda3std3__45__cpo6cbeginE:
	.zero		1
	.type		_ZN39_INTERNAL_11fe5ec8_4_k_cu_dae62dce_34144cuda3std3__48in_placeE,@object
	.size		_ZN39_INTERNAL_11fe5ec8_4_k_cu_dae62dce_34144cuda3std3__48in_placeE,(_ZN39_INTERNAL_11fe5ec8_4_k_cu_dae62dce_34144cuda3std6ranges3__45__cpo9iter_moveE - _ZN39_INTERNAL_11fe5ec8_4_k_cu_dae62dce_34144cuda3std3__48in_placeE)
_ZN39_INTERNAL_11fe5ec8_4_k_cu_dae62dce_34144cuda3std3__48in_placeE:
	.zero		1
	.type		_ZN39_INTERNAL_11fe5ec8_4_k_cu_dae62dce_34144cuda3std6ranges3__45__cpo9iter_moveE,@object
	.size		_ZN39_INTERNAL_11fe5ec8_4_k_cu_dae62dce_34144cuda3std6ranges3__45__cpo9iter_moveE,(_ZN39_INTERNAL_11fe5ec8_4_k_cu_dae62dce_34144cuda3std3__45__cpo5beginE - _ZN39_INTERNAL_11fe5ec8_4_k_cu_dae62dce_34144cuda3std6ranges3__45__cpo9iter_moveE)
_ZN39_INTERNAL_11fe5ec8_4_k_cu_dae62dce_34144cuda3std6ranges3__45__cpo9iter_moveE:
	.zero		1
	.type		_ZN39_INTERNAL_11fe5ec8_4_k_cu_dae62dce_34144cuda3std3__45__cpo5beginE,@object
	.size		_ZN39_INTERNAL_11fe5ec8_4_k_cu_dae62dce_34144cuda3std3__45__cpo5beginE,(_ZN39_INTERNAL_11fe5ec8_4_k_cu_dae62dce_34144cuda3std3__441_GLOBAL__N__11fe5ec8_4_k_cu_dae62dce_34146ignoreE - _ZN39_INTERNAL_11fe5ec8_4_k_cu_dae62dce_34144cuda3std3__45__cpo5beginE)
_ZN39_INTERNAL_11fe5ec8_4_k_cu_dae62dce_34144cuda3std3__45__cpo5beginE:
	.zero		1
	.type		_ZN39_INTERNAL_11fe5ec8_4_k_cu_dae62dce_34144cuda3std3__441_GLOBAL__N__11fe5ec8_4_k_cu_dae62dce_34146ignoreE,@object
	.size		_ZN39_INTERNAL_11fe5ec8_4_k_cu_dae62dce_34144cuda3std3__441_GLOBAL__N__11fe5ec8_4_k_cu_dae62dce_34146ignoreE,(_ZN39_INTERNAL_11fe5ec8_4_k_cu_dae62dce_34144cute7productE - _ZN39_INTERNAL_11fe5ec8_4_k_cu_dae62dce_34144cuda3std3__441_GLOBAL__N__11fe5ec8_4_k_cu_dae62dce_34146ignoreE)
_ZN39_INTERNAL_11fe5ec8_4_k_cu_dae62dce_34144cuda3std3__441_GLOBAL__N__11fe5ec8_4_k_cu_dae62dce_34146ignoreE:
	.zero		1
	.type		_ZN39_INTERNAL_11fe5ec8_4_k_cu_dae62dce_34144cute7productE,@object
	.size		_ZN39_INTERNAL_11fe5ec8_4_k_cu_dae62dce_34144cute7productE,(_ZN39_INTERNAL_11fe5ec8_4_k_cu_dae62dce_34144cuda3std3__45__cpo3endE - _ZN39_INTERNAL_11fe5ec8_4_k_cu_dae62dce_34144cute7productE)
_ZN39_INTERNAL_11fe5ec8_4_k_cu_dae62dce_34144cute7productE:
	.zero		1
	.type		_ZN39_INTERNAL_11fe5ec8_4_k_cu_dae62dce_34144cuda3std3__45__cpo3endE,@object
	.size		_ZN39_INTERNAL_11fe5ec8_4_k_cu_dae62dce_34144cuda3std3__45__cpo3endE,(_ZN39_INTERNAL_11fe5ec8_4_k_cu_dae62dce_34144cuda3std3__419piecewise_constructE - _ZN39_INTERNAL_11fe5ec8_4_k_cu_dae62dce_34144cuda3std3__45__cpo3endE)
_ZN39_INTERNAL_11fe5ec8_4_k_cu_dae62dce_34144cuda3std3__45__cpo3endE:
	.zero		1
	.type		_ZN39_INTERNAL_11fe5ec8_4_k_cu_dae62dce_34144cuda3std3__419piecewise_constructE,@object
	.size		_ZN39_INTERNAL_11fe5ec8_4_k_cu_dae62dce_34144cuda3std3__419piecewise_constructE,(_ZN39_INTERNAL_11fe5ec8_4_k_cu_dae62dce_34144cuda3std3__45__cpo4cendE - _ZN39_INTERNAL_11fe5ec8_4_k_cu_dae62dce_34144cuda3std3__419piecewise_constructE)
_ZN39_INTERNAL_11fe5ec8_4_k_cu_dae62dce_34144cuda3std3__419piecewise_constructE:
	.zero		1
	.type		_ZN39_INTERNAL_11fe5ec8_4_k_cu_dae62dce_34144cuda3std3__45__cpo4cendE,@object
	.size		_ZN39_INTERNAL_11fe5ec8_4_k_cu_dae62dce_34144cuda3std3__45__cpo4cendE,(_ZN39_INTERNAL_11fe5ec8_4_k_cu_dae62dce_34144cuda3std6ranges3__45__cpo4swapE - _ZN39_INTERNAL_11fe5ec8_4_k_cu_dae62dce_34144cuda3std3__45__cpo4cendE)
_ZN39_INTERNAL_11fe5ec8_4_k_cu_dae62dce_34144cuda3std3__45__cpo4cendE:
	.zero		1
	.type		_ZN39_INTERNAL_11fe5ec8_4_k_cu_dae62dce_34144cuda3std6ranges3__45__cpo4swapE,@object
	.size		_ZN39_INTERNAL_11fe5ec8_4_k_cu_dae62dce_34144cuda3std6ranges3__45__cpo4swapE,(.L_7 - _ZN39_INTERNAL_11fe5ec8_4_k_cu_dae62dce_34144cuda3std6ranges3__45__cpo4swapE)
_ZN39_INTERNAL_11fe5ec8_4_k_cu_dae62dce_34144cuda3std6ranges3__45__cpo4swapE:
	.zero		1
.L_7:


//--------------------- .nv.constant0._ZN7cutlass13device_kernelINS_4conv6kernel13ConvUniversalINS1_16ConvProblemShapeILNS1_8OperatorE0ELi3EEENS1_10collective14CollectiveConvINS1_46MainloopSm90TmaGmmaWarpSpecializedImplicitGemmILS5_0ELi7ELi3EN4cute5tupleIJNSA_1CILi1EEESD_SD_EEENS1_36KernelImplicitTmaWarpSpecializedSm90ELi1EEENSB_IJNSC_ILi128EEESH_NSB_IJNSC_ILi32EEEEEEEEENS_10tfloat32_tESL_NSA_8TiledMMAINSA_8MMA_AtomIJNSA_4SM904GMMA30MMA_64x128x8_F32TF32TF32_SS_TNILNSP_7ScaleInE1ELSR_1EEEEEENSA_6LayoutISE_NSB_IJNSC_ILi0EEESV_SV_EEEEENSB_IJNSA_10UnderscoreESY_SY_EEEEENS7_6detail26Sm90ImplicitGemmTileTraitsINSA_20SM90_TMA_LOAD_IM2COLENSA_14ComposedLayoutINSA_7SwizzleILi3ELi4ELi3EEENSA_18smem_ptr_flag_bitsILi32EEENSU_INSB_IJNSB_IJNSC_ILi8EEENSC_ILi16EEEEEENSB_IJSI_SD_EEENSB_IJSD_NSC_ILi7EEEEEEEEENSB_IJNSB_IJSI_NSC_ILi256EEEEEENSB_IJSD_SV_EEENSB_IJSV_NSC_ILi4096EEEEEEEEEEEEEvEENS12_INSA_13SM90_TMA_LOADES1N_vEEEENS_8epilogue10collective6detail29Sm90TmaWarpSpecializedAdapterINS1T_15DefaultEpilogueISL_NSB_IJNSB_IJllllEEESD_SV_EEES1Y_NS1S_6thread17LinearCombinationISL_Li1EffLNS1Z_9ScaleType4KindE0ELNS_15FloatRoundStyleE2ESL_EENS_4gemm15EpilogueDefaultEEEEEvvEEEEvNT_6ParamsE --------------------------
	.section	.nv.constant0._ZN7cutlass13device_kernelINS_4conv6kernel13ConvUniversalINS1_16ConvProblemShapeILNS1_8OperatorE0ELi3EEENS1_10collective14CollectiveConvINS1_46MainloopSm90TmaGmmaWarpSpecializedImplicitGemmILS5_0ELi7ELi3EN4cute5tupleIJNSA_1CILi1EEESD_SD_EEENS1_36KernelImplicitTmaWarpSpecializedSm90ELi1EEENSB_IJNSC_ILi128EEESH_NSB_IJNSC_ILi32EEEEEEEEENS_10tfloat32_tESL_NSA_8TiledMMAINSA_8MMA_AtomIJNSA_4SM904GMMA30MMA_64x128x8_F32TF32TF32_SS_TNILNSP_7ScaleInE1ELSR_1EEEEEENSA_6LayoutISE_NSB_IJNSC_ILi0EEESV_SV_EEEEENSB_IJNSA_10UnderscoreESY_SY_EEEEENS7_6detail26Sm90ImplicitGemmTileTraitsINSA_20SM90_TMA_LOAD_IM2COLENSA_14ComposedLayoutINSA_7SwizzleILi3ELi4ELi3EEENSA_18smem_ptr_flag_bitsILi32EEENSU_INSB_IJNSB_IJNSC_ILi8EEENSC_ILi16EEEEEENSB_IJSI_SD_EEENSB_IJSD_NSC_ILi7EEEEEEEEENSB_IJNSB_IJSI_NSC_ILi256EEEEEENSB_IJSD_SV_EEENSB_IJSV_NSC_ILi4096EEEEEEEEEEEEEvEENS12_INSA_13SM90_TMA_LOADES1N_vEEEENS_8epilogue10collective6detail29Sm90TmaWarpSpecializedAdapterINS1T_15DefaultEpilogueISL_NSB_IJNSB_IJllllEEESD_SV_EEES1Y_NS1S_6thread17LinearCombinationISL_Li1EffLNS1Z_9ScaleType4KindE0ELNS_15FloatRoundStyleE2ESL_EENS_4gemm15EpilogueDefaultEEEEEvvEEEEvNT_6ParamsE,"a",@progbits
	.sectionflags	@""
	.align	4
.nv.constant0._ZN7cutlass13device_kernelINS_4conv6kernel13ConvUniversalINS1_16ConvProblemShapeILNS1_8OperatorE0ELi3EEENS1_10collective14CollectiveConvINS1_46MainloopSm90TmaGmmaWarpSpecializedImplicitGemmILS5_0ELi7ELi3EN4cute5tupleIJNSA_1CILi1EEESD_SD_EEENS1_36KernelImplicitTmaWarpSpecializedSm90ELi1EEENSB_IJNSC_ILi128EEESH_NSB_IJNSC_ILi32EEEEEEEEENS_10tfloat32_tESL_NSA_8TiledMMAINSA_8MMA_AtomIJNSA_4SM904GMMA30MMA_64x128x8_F32TF32TF32_SS_TNILNSP_7ScaleInE1ELSR_1EEEEEENSA_6LayoutISE_NSB_IJNSC_ILi0EEESV_SV_EEEEENSB_IJNSA_10UnderscoreESY_SY_EEEEENS7_6detail26Sm90ImplicitGemmTileTraitsINSA_20SM90_TMA_LOAD_IM2COLENSA_14ComposedLayoutINSA_7SwizzleILi3ELi4ELi3EEENSA_18smem_ptr_flag_bitsILi32EEENSU_INSB_IJNSB_IJNSC_ILi8EEENSC_ILi16EEEEEENSB_IJSI_SD_EEENSB_IJSD_NSC_ILi7EEEEEEEEENSB_IJNSB_IJSI_NSC_ILi256EEEEEENSB_IJSD_SV_EEENSB_IJSV_NSC_ILi4096EEEEEEEEEEEEEvEENS12_INSA_13SM90_TMA_LOADES1N_vEEEENS_8epilogue10collective6detail29Sm90TmaWarpSpecializedAdapterINS1T_15DefaultEpilogueISL_NSB_IJNSB_IJllllEEESD_SV_EEES1Y_NS1S_6thread17LinearCombinationISL_Li1EffLNS1Z_9ScaleType4KindE0ELNS_15FloatRoundStyleE2ESL_EENS_4gemm15EpilogueDefaultEEEEEvvEEEEvNT_6ParamsE:
	.zero		1664


//--------------------- SYMBOLS --------------------------

	.type		.nv.reservedSmem.offset0,@object
	.size		.nv.reservedSmem.offset0,0x4
